// auto-generated by cutlass_sweep.gemm — config: {"arch": "sm_100", "cluster_m": 2, "cluster_n": 1, "dtype": "e4m3", "dtype_b": "e4m3", "layout": "nt", "stages": 0, "tile_k": 128, "tile_m": 256, "tile_n": 256}
#include "cutlass/cutlass.h"
#include "cutlass/gemm/collective/collective_builder.hpp"
#include "cutlass/gemm/device/gemm_universal_adapter.h"
#include "cutlass/gemm/kernel/gemm_universal.hpp"
#include "cutlass/epilogue/collective/collective_builder.hpp"

using ElemA = cutlass::float_e4m3_t;
using ElemB = cutlass::float_e4m3_t;
using ElemCD = cutlass::float_e4m3_t;
using Acc  = float;
using TileShape    = cute::Shape<cute::_256, cute::_256, cute::_128>;
using ClusterShape = cute::Shape<cute::_2, cute::_1, cute::_1>;

using CollectiveEpilogue = typename cutlass::epilogue::collective::CollectiveBuilder<
    cutlass::arch::Sm100, cutlass::arch::OpClassTensorOp,
    TileShape, ClusterShape,
    cutlass::epilogue::collective::EpilogueTileAuto,
    Acc, Acc,
    ElemCD, cutlass::layout::RowMajor, 128 / cutlass::sizeof_bits<ElemCD>::value,
    ElemCD, cutlass::layout::RowMajor, 128 / cutlass::sizeof_bits<ElemCD>::value,
    cutlass::epilogue::collective::EpilogueScheduleAuto
  >::CollectiveOp;

using CollectiveMainloop = typename cutlass::gemm::collective::CollectiveBuilder<
    cutlass::arch::Sm100, cutlass::arch::OpClassTensorOp,
    ElemA, cutlass::layout::RowMajor, 128 / cutlass::sizeof_bits<ElemA>::value,
    ElemB, cutlass::layout::ColumnMajor, 128 / cutlass::sizeof_bits<ElemB>::value,
    Acc,
    TileShape, ClusterShape,
    cutlass::gemm::collective::StageCountAutoCarveout<static_cast<int>(sizeof(typename CollectiveEpilogue::SharedStorage))>,
    cutlass::gemm::collective::KernelScheduleAuto
  >::CollectiveOp;

using GemmKernel = cutlass::gemm::kernel::GemmUniversal<
    cute::Shape<int,int,int,int>,
    CollectiveMainloop,
    CollectiveEpilogue
>;
using Gemm = cutlass::gemm::device::GemmUniversalAdapter<GemmKernel>;

// Force the device kernel symbol into the cubin without needing a host main.
auto* _anchor = &cutlass::device_kernel<GemmKernel>;


// ===== COMPILED SASS (sm_100a) =====

	.target	sm_100a

	.elftype	@"ET_EXEC"


//--------------------- .note.nv.tkinfo           --------------------------
	.section	.note.nv.tkinfo,"",@"SHT_NOTE"
	.sectionflags	@"SHF_NOTE_NV_TKINFO"
	.tkinfo
        /*0018*/ 	.word	0x00000002
        /*0030*/ 	.string	""
        /*0030*/ 	.string	"ptxas"
        /*0030*/ 	.string	"Cuda compilation tools, release 13.0, V13.0.88"
        /*0030*/ 	.string	"Build cuda_13.0.r13.0/compiler.36424714_0"
        /*0030*/ 	.string	"-arch sm_100a -m 64 "



//--------------------- .note.nv.cuinfo           --------------------------
	.section	.note.nv.cuinfo,"",@"SHT_NOTE"
	.sectionflags	@"SHF_NOTE_NV_CUINFO"
        /*0018*/ 	.short	0x0002
        /*001a*/ 	.short	0x0064
        /*001c*/ 	.short	0x0082
	.zero		2


//--------------------- .nv.info                  --------------------------
	.section	.nv.info,"",@"SHT_CUDA_INFO"
	.align	4


	//----- nvinfo : EIATTR_REGCOUNT
	.align		4
        /*0000*/ 	.byte	0x04, 0x2f
        /*0002*/ 	.short	(.L_20 - .L_19)
	.align		4
.L_19:
        /*0004*/ 	.word	index@(_ZN7cutlass13device_kernelINS_4gemm6kernel13GemmUniversalIN4cute5tupleIJiiiiEEENS1_10collective13CollectiveMmaINS1_35MainloopSm100TmaUmmaWarpSpecializedILi5ELi2ELi2ENS5_IJNS4_1CILi2EEENSA_ILi1EEESC_EEEEENS5_IJNSA_ILi256EEESF_NSA_ILi128EEEEEENS_12float_e4m3_tENS5_IJlSC_lEEESI_SJ_NS4_8TiledMMAINS4_8MMA_AtomIJNS4_10MMA_TraitsINS4_25SM100_MMA_F8F6F4_2x1SM_SSEJSI_SI_fSF_SF_NS4_17integral_constantINS4_4UMMA5MajorELSQ_0EEESR_NSO_INSP_7ScaleInELSS_0EEEST_EEEEEENS4_6LayoutINS5_IJSC_SC_SC_EEENS5_IJNSA_ILi0EEESY_SY_EEEEENS5_IJNS4_10UnderscoreES11_S11_EEEEENS4_18SM100_TMA_2SM_LOADENS4_14ComposedLayoutINS4_7SwizzleILi3ELi4ELi3EEENS4_18smem_ptr_flag_bitsILi8EEENSW_INS5_IJNSA_ILi8EEESG_EEENS5_IJSG_SC_EEEEEEEvNS4_8identityES14_S1E_vS1F_EENS_8epilogue10collective18CollectiveEpilogueINS1H_23Sm100TmaWarpSpecializedILi4ELi2ELi64ELb0ELb0EEEJNS5_IJSG_SF_SG_EEENS5_IJNSW_ISG_SC_EENSW_INSA_ILi64EEESC_EEEEESI_SJ_SI_SJ_NS1H_6fusion15FusionCallbacksIS1L_NS1R_17LinearCombinationISI_fSI_fLNS_15FloatRoundStyleE2EEES1M_S1Q_JEEENS4_5SM1004TMEM4LOAD26SM100_TMEM_LOAD_32dp32b64xENS4_13SM90_TMA_LOADENS15_INS16_ILi2ELi4ELi3EEES19_NSW_INS5_IJS1A_S1O_EEENS5_IJS1O_SC_EEEEEEENS4_39AutoVectorizingCopyWithAssumedAlignmentILi128EEENS4_14SM90_TMA_STOREES26_S28_S28_EEEvvEEEEvNT_6ParamsE)
        /*0008*/ 	.word	0x000000de


	//----- nvinfo : EIATTR_FRAME_SIZE
	.align		4
.L_20:
        /*000c*/ 	.byte	0x04, 0x11
        /*000e*/ 	.short	(.L_22 - .L_21)
	.align		4
.L_21:
        /*0010*/ 	.word	index@($__internal_2_$__cuda_sm10x_tcgen05_guardrail_trap_unallocated_columns_being_dealloced)
        /*0014*/ 	.word	0x00000000


	//----- nvinfo : EIATTR_FRAME_SIZE
	.align		4
.L_22:
        /*0018*/ 	.byte	0x04, 0x11
        /*001a*/ 	.short	(.L_24 - .L_23)
	.align		4
.L_23:
        /*001c*/ 	.word	index@($__internal_1_$__cuda_sm10x_tcgen05_guardrail_trap_phase_invalid_during_alloc)
        /*0020*/ 	.word	0x00000000


	//----- nvinfo : EIATTR_FRAME_SIZE
	.align		4
.L_24:
        /*0024*/ 	.byte	0x04, 0x11
        /*0026*/ 	.short	(.L_26 - .L_25)
	.align		4
.L_25:
        /*0028*/ 	.word	index@($__internal_0_$__cuda_sm10x_tcgen05_guardrail_trap_col_being_dealloced_not_returned_by_alloc)
        /*002c*/ 	.word	0x00000000


	//----- nvinfo : EIATTR_FRAME_SIZE
	.align		4
.L_26:
        /*0030*/ 	.byte	0x04, 0x11
        /*0032*/ 	.short	(.L_28 - .L_27)
	.align		4
.L_27:
        /*0034*/ 	.word	index@(_ZN7cutlass13device_kernelINS_4gemm6kernel13GemmUniversalIN4cute5tupleIJiiiiEEENS1_10collective13CollectiveMmaINS1_35MainloopSm100TmaUmmaWarpSpecializedILi5ELi2ELi2ENS5_IJNS4_1CILi2EEENSA_ILi1EEESC_EEEEENS5_IJNSA_ILi256EEESF_NSA_ILi128EEEEEENS_12float_e4m3_tENS5_IJlSC_lEEESI_SJ_NS4_8TiledMMAINS4_8MMA_AtomIJNS4_10MMA_TraitsINS4_25SM100_MMA_F8F6F4_2x1SM_SSEJSI_SI_fSF_SF_NS4_17integral_constantINS4_4UMMA5MajorELSQ_0EEESR_NSO_INSP_7ScaleInELSS_0EEEST_EEEEEENS4_6LayoutINS5_IJSC_SC_SC_EEENS5_IJNSA_ILi0EEESY_SY_EEEEENS5_IJNS4_10UnderscoreES11_S11_EEEEENS4_18SM100_TMA_2SM_LOADENS4_14ComposedLayoutINS4_7SwizzleILi3ELi4ELi3EEENS4_18smem_ptr_flag_bitsILi8EEENSW_INS5_IJNSA_ILi8EEESG_EEENS5_IJSG_SC_EEEEEEEvNS4_8identityES14_S1E_vS1F_EENS_8epilogue10collective18CollectiveEpilogueINS1H_23Sm100TmaWarpSpecializedILi4ELi2ELi64ELb0ELb0EEEJNS5_IJSG_SF_SG_EEENS5_IJNSW_ISG_SC_EENSW_INSA_ILi64EEESC_EEEEESI_SJ_SI_SJ_NS1H_6fusion15FusionCallbacksIS1L_NS1R_17LinearCombinationISI_fSI_fLNS_15FloatRoundStyleE2EEES1M_S1Q_JEEENS4_5SM1004TMEM4LOAD26SM100_TMEM_LOAD_32dp32b64xENS4_13SM90_TMA_LOADENS15_INS16_ILi2ELi4ELi3EEES19_NSW_INS5_IJS1A_S1O_EEENS5_IJS1O_SC_EEEEEEENS4_39AutoVectorizingCopyWithAssumedAlignmentILi128EEENS4_14SM90_TMA_STOREES26_S28_S28_EEEvvEEEEvNT_6ParamsE)
        /*0038*/ 	.word	0x00000000


	//----- nvinfo : EIATTR_MIN_STACK_SIZE
	.align		4
.L_28:
        /*003c*/ 	.byte	0x04, 0x12
        /*003e*/ 	.short	(.L_30 - .L_29)
	.align		4
.L_29:
        /*0040*/ 	.word	index@(_ZN7cutlass13device_kernelINS_4gemm6kernel13GemmUniversalIN4cute5tupleIJiiiiEEENS1_10collective13CollectiveMmaINS1_35MainloopSm100TmaUmmaWarpSpecializedILi5ELi2ELi2ENS5_IJNS4_1CILi2EEENSA_ILi1EEESC_EEEEENS5_IJNSA_ILi256EEESF_NSA_ILi128EEEEEENS_12float_e4m3_tENS5_IJlSC_lEEESI_SJ_NS4_8TiledMMAINS4_8MMA_AtomIJNS4_10MMA_TraitsINS4_25SM100_MMA_F8F6F4_2x1SM_SSEJSI_SI_fSF_SF_NS4_17integral_constantINS4_4UMMA5MajorELSQ_0EEESR_NSO_INSP_7ScaleInELSS_0EEEST_EEEEEENS4_6LayoutINS5_IJSC_SC_SC_EEENS5_IJNSA_ILi0EEESY_SY_EEEEENS5_IJNS4_10UnderscoreES11_S11_EEEEENS4_18SM100_TMA_2SM_LOADENS4_14ComposedLayoutINS4_7SwizzleILi3ELi4ELi3EEENS4_18smem_ptr_flag_bitsILi8EEENSW_INS5_IJNSA_ILi8EEESG_EEENS5_IJSG_SC_EEEEEEEvNS4_8identityES14_S1E_vS1F_EENS_8epilogue10collective18CollectiveEpilogueINS1H_23Sm100TmaWarpSpecializedILi4ELi2ELi64ELb0ELb0EEEJNS5_IJSG_SF_SG_EEENS5_IJNSW_ISG_SC_EENSW_INSA_ILi64EEESC_EEEEESI_SJ_SI_SJ_NS1H_6fusion15FusionCallbacksIS1L_NS1R_17LinearCombinationISI_fSI_fLNS_15FloatRoundStyleE2EEES1M_S1Q_JEEENS4_5SM1004TMEM4LOAD26SM100_TMEM_LOAD_32dp32b64xENS4_13SM90_TMA_LOADENS15_INS16_ILi2ELi4ELi3EEES19_NSW_INS5_IJS1A_S1O_EEENS5_IJS1O_SC_EEEEEEENS4_39AutoVectorizingCopyWithAssumedAlignmentILi128EEENS4_14SM90_TMA_STOREES26_S28_S28_EEEvvEEEEvNT_6ParamsE)
        /*0044*/ 	.word	0x00000000
.L_30:


//--------------------- .nv.compat                --------------------------
	.section	.nv.compat,"",@"SHT_CUDA_COMPAT_INFO"
	.align	4
        /*0000*/ 	.byte	0x02, 0x09, 0x01, 0x00, 0x02, 0x02, 0x02, 0x00, 0x02, 0x05, 0x05, 0x00, 0x03, 0x07, 0x01, 0x01
        /*0010*/ 	.byte	0x02, 0x03, 0x01, 0x00, 0x02, 0x06, 0x01, 0x00, 0x04, 0x0b, 0x08, 0x00, 0x09, 0x00, 0x00, 0x00
        /*0020*/ 	.byte	0x00, 0x00, 0x00, 0x00


//--------------------- .nv.info._ZN7cutlass13device_kernelINS_4gemm6kernel13GemmUniversalIN4cute5tupleIJiiiiEEENS1_10collective13CollectiveMmaINS1_35MainloopSm100TmaUmmaWarpSpecializedILi5ELi2ELi2ENS5_IJNS4_1CILi2EEENSA_ILi1EEESC_EEEEENS5_IJNSA_ILi256EEESF_NSA_ILi128EEEEEENS_12float_e4m3_tENS5_IJlSC_lEEESI_SJ_NS4_8TiledMMAINS4_8MMA_AtomIJNS4_10MMA_TraitsINS4_25SM100_MMA_F8F6F4_2x1SM_SSEJSI_SI_fSF_SF_NS4_17integral_constantINS4_4UMMA5MajorELSQ_0EEESR_NSO_INSP_7ScaleInELSS_0EEEST_EEEEEENS4_6LayoutINS5_IJSC_SC_SC_EEENS5_IJNSA_ILi0EEESY_SY_EEEEENS5_IJNS4_10UnderscoreES11_S11_EEEEENS4_18SM100_TMA_2SM_LOADENS4_14ComposedLayoutINS4_7SwizzleILi3ELi4ELi3EEENS4_18smem_ptr_flag_bitsILi8EEENSW_INS5_IJNSA_ILi8EEESG_EEENS5_IJSG_SC_EEEEEEEvNS4_8identityES14_S1E_vS1F_EENS_8epilogue10collective18CollectiveEpilogueINS1H_23Sm100TmaWarpSpecializedILi4ELi2ELi64ELb0ELb0EEEJNS5_IJSG_SF_SG_EEENS5_IJNSW_ISG_SC_EENSW_INSA_ILi64EEESC_EEEEESI_SJ_SI_SJ_NS1H_6fusion15FusionCallbacksIS1L_NS1R_17LinearCombinationISI_fSI_fLNS_15FloatRoundStyleE2EEES1M_S1Q_JEEENS4_5SM1004TMEM4LOAD26SM100_TMEM_LOAD_32dp32b64xENS4_13SM90_TMA_LOADENS15_INS16_ILi2ELi4ELi3EEES19_NSW_INS5_IJS1A_S1O_EEENS5_IJS1O_SC_EEEEEEENS4_39AutoVectorizingCopyWithAssumedAlignmentILi128EEENS4_14SM90_TMA_STOREES26_S28_S28_EEEvvEEEEvNT_6ParamsE --------------------------
	.section	.nv.info._ZN7cutlass13device_kernelINS_4gemm6kernel13GemmUniversalIN4cute5tupleIJiiiiEEENS1_10collective13CollectiveMmaINS1_35MainloopSm100TmaUmmaWarpSpecializedILi5ELi2ELi2ENS5_IJNS4_1CILi2EEENSA_ILi1EEESC_EEEEENS5_IJNSA_ILi256EEESF_NSA_ILi128EEEEEENS_12float_e4m3_tENS5_IJlSC_lEEESI_SJ_NS4_8TiledMMAINS4_8MMA_AtomIJNS4_10MMA_TraitsINS4_25SM100_MMA_F8F6F4_2x1SM_SSEJSI_SI_fSF_SF_NS4_17integral_constantINS4_4UMMA5MajorELSQ_0EEESR_NSO_INSP_7ScaleInELSS_0EEEST_EEEEEENS4_6LayoutINS5_IJSC_SC_SC_EEENS5_IJNSA_ILi0EEESY_SY_EEEEENS5_IJNS4_10UnderscoreES11_S11_EEEEENS4_18SM100_TMA_2SM_LOADENS4_14ComposedLayoutINS4_7SwizzleILi3ELi4ELi3EEENS4_18smem_ptr_flag_bitsILi8EEENSW_INS5_IJNSA_ILi8EEESG_EEENS5_IJSG_SC_EEEEEEEvNS4_8identityES14_S1E_vS1F_EENS_8epilogue10collective18CollectiveEpilogueINS1H_23Sm100TmaWarpSpecializedILi4ELi2ELi64ELb0ELb0EEEJNS5_IJSG_SF_SG_EEENS5_IJNSW_ISG_SC_EENSW_INSA_ILi64EEESC_EEEEESI_SJ_SI_SJ_NS1H_6fusion15FusionCallbacksIS1L_NS1R_17LinearCombinationISI_fSI_fLNS_15FloatRoundStyleE2EEES1M_S1Q_JEEENS4_5SM1004TMEM4LOAD26SM100_TMEM_LOAD_32dp32b64xENS4_13SM90_TMA_LOADENS15_INS16_ILi2ELi4ELi3EEES19_NSW_INS5_IJS1A_S1O_EEENS5_IJS1O_SC_EEEEEEENS4_39AutoVectorizingCopyWithAssumedAlignmentILi128EEENS4_14SM90_TMA_STOREES26_S28_S28_EEEvvEEEEvNT_6ParamsE,"",@"SHT_CUDA_INFO"
	.sectionflags	@""
	.align	4


	//----- nvinfo : EIATTR_CUDA_API_VERSION
	.align		4
        /*0000*/ 	.byte	0x04, 0x37
        /*0002*/ 	.short	(.L_32 - .L_31)
.L_31:
        /*0004*/ 	.word	0x00000082


	//----- nvinfo : EIATTR_KPARAM_INFO
	.align		4
.L_32:
        /*0008*/ 	.byte	0x04, 0x17
        /*000a*/ 	.short	(.L_34 - .L_33)
.L_33:
        /*000c*/ 	.word	0x00000000
        /*0010*/ 	.short	0x0000
        /*0012*/ 	.short	0x0000
        /*0014*/ 	.byte	0x00, 0xf0, 0x01, 0x20


	//----- nvinfo : EIATTR_AT_ENTRY_FRAGMENTS
	.align		4
.L_34:
        /*0018*/ 	.byte	0x04, 0x4f
        /*001a*/ 	.short	(.L_36 - .L_35)


	//   ....[0]....
.L_35:
        /*001c*/ 	.word	0x00000007


	//----- nvinfo : EIATTR_RESERVED_SMEM_USED
	.align		4
.L_36:
        /*0020*/ 	.byte	0x01, 0x41
	.zero		2


	//----- nvinfo : EIATTR_SPARSE_MMA_MASK
	.align		4
        /*0024*/ 	.byte	0x03, 0x50
        /*0026*/ 	.short	0x0000


	//----- nvinfo : EIATTR_TCGEN05_2CTA_USED
	.align		4
        /*0028*/ 	.byte	0x01, 0x52
	.zero		2


	//----- nvinfo : EIATTR_MAXREG_COUNT
	.align		4
        /*002c*/ 	.byte	0x03, 0x1b
        /*002e*/ 	.short	0x00ff


	//----- nvinfo : EIATTR_NUM_BARRIERS
	.align		4
        /*0030*/ 	.byte	0x02, 0x4c
        /*0032*/ 	.byte	0x07
	.zero		1


	//----- nvinfo : EIATTR_EXTERNS
	.align		4
        /*0034*/ 	.byte	0x04, 0x0f
        /*0036*/ 	.short	(.L_38 - .L_37)


	//   ....[0]....
	.align		4
.L_37:
        /*0038*/ 	.word	index@(__assertfail)


	//----- nvinfo : EIATTR_MERCURY_ISA_VERSION
	.align		4
.L_38:
        /*003c*/ 	.byte	0x03, 0x5f
        /*003e*/ 	.short	0x0101


	//----- nvinfo : EIATTR_INT_WARP_WIDE_INSTR_OFFSETS
	.align		4
        /*0040*/ 	.byte	0x04, 0x31
        /*0042*/ 	.short	(.L_40 - .L_39)


	//   ....[0]....
.L_39:
        /*0044*/ 	.word	0x00000cf0


	//   ....[1]....
        /*0048*/ 	.word	0x00000d90


	//   ....[2]....
        /*004c*/ 	.word	0x000020b0


	//   ....[3]....
        /*0050*/ 	.word	0x00003f00


	//   ....[4]....
        /*0054*/ 	.word	0x00003f20


	//   ....[5]....
        /*0058*/ 	.word	0x00003f50


	//   ....[6]....
        /*005c*/ 	.word	0x00004890


	//   ....[7]....
        /*0060*/ 	.word	0x00004900


	//   ....[8]....
        /*0064*/ 	.word	0x000049e0


	//   ....[9]....
        /*0068*/ 	.word	0x00004a60


	//   ....[10]....
        /*006c*/ 	.word	0x00004b70


	//   ....[11]....
        /*0070*/ 	.word	0x00004c00


	//   ....[12]....
        /*0074*/ 	.word	0x00004de0


	//   ....[13]....
        /*0078*/ 	.word	0x00004f40


	//----- nvinfo : EIATTR_COOP_GROUP_MASK_REGIDS
	.align		4
.L_40:
        /*007c*/ 	.byte	0x04, 0x29
        /*007e*/ 	.short	(.L_42 - .L_41)


	//   ....[0]....
.L_41:
        /*0080*/ 	.word	0xffffffff


	//   ....[1]....
        /*0084*/ 	.word	0xffffffff


	//   ....[2]....
        /*0088*/ 	.word	0xffffffff


	//   ....[3]....
        /*008c*/ 	.word	0xffffffff


	//   ....[4]....
        /*0090*/ 	.word	0xffffffff


	//   ....[5]....
        /*0094*/ 	.word	0xffffffff


	//   ....[6]....
        /*0098*/ 	.word	0xffffffff


	//   ....[7]....
        /*009c*/ 	.word	0xffffffff


	//   ....[8]....
        /*00a0*/ 	.word	0xffffffff


	//   ....[9]....
        /*00a4*/ 	.word	0xffffffff


	//   ....[10]....
        /*00a8*/ 	.word	0xffffffff


	//   ....[11]....
        /*00ac*/ 	.word	0xffffffff


	//   ....[12]....
        /*00b0*/ 	.word	0xffffffff


	//   ....[13]....
        /*00b4*/ 	.word	0xffffffff


	//----- nvinfo : EIATTR_COOP_GROUP_INSTR_OFFSETS
	.align		4
.L_42:
        /*00b8*/ 	.byte	0x04, 0x28
        /*00ba*/ 	.short	(.L_44 - .L_43)


	//   ....[0]....
.L_43:
        /*00bc*/ 	.word	0x000000c0


	//   ....[1]....
        /*00c0*/ 	.word	0x00000500


	//   ....[2]....
        /*00c4*/ 	.word	0x000006a0


	//   ....[3]....
        /*00c8*/ 	.word	0x00000830


	//   ....[4]....
        /*00cc*/ 	.word	0x00000920


	//   ....[5]....
        /*00d0*/ 	.word	0x00000a80


	//   ....[6]....
        /*00d4*/ 	.word	0x00000bd0


	//   ....[7]....
        /*00d8*/ 	.word	0x00000e10


	//   ....[8]....
        /*00dc*/ 	.word	0x00001f90


	//   ....[9]....
        /*00e0*/ 	.word	0x00002e00


	//   ....[10]....
        /*00e4*/ 	.word	0x000032d0


	//   ....[11]....
        /*00e8*/ 	.word	0x00003300


	//   ....[12]....
        /*00ec*/ 	.word	0x00003e00


	//   ....[13]....
        /*00f0*/ 	.word	0x00004010


	//----- nvinfo : EIATTR_VRC_CTA_INIT_COUNT
	.align		4
.L_44:
        /*00f4*/ 	.byte	0x02, 0x4a
        /*00f6*/ 	.byte	0x80
	.zero		1


	//----- nvinfo : EIATTR_SYSCALL_OFFSETS
	.align		4
        /*00f8*/ 	.byte	0x04, 0x46
        /*00fa*/ 	.short	(.L_46 - .L_45)


	//   ....[0]....
.L_45:
        /*00fc*/ 	.word	0x000059b0


	//   ....[1]....
        /*0100*/ 	.word	0x00005af0


	//   ....[2]....
        /*0104*/ 	.word	0x00006350


	//   ....[3]....
        /*0108*/ 	.word	0x00007970


	//   ....[4]....
        /*010c*/ 	.word	0x00008f20


	//   ....[5]....
        /*0110*/ 	.word	0x0000a4f0


	//----- nvinfo : EIATTR_MBARRIER_INSTR_OFFSETS
	.align		4
.L_46:
        /*0114*/ 	.byte	0x04, 0x39
        /*0116*/ 	.short	(.L_48 - .L_47)


	//   ....[0]....
.L_47:
        /*0118*/ 	.word	0x000005f0
        /*011c*/ 	.word	0x000000ff
        /*0120*/ 	.word	0x00000000
        /*0124*/ 	.short	0x0100
        /*0126*/ 	.byte	0x08
	.zero		1


	//   ....[1]....
        /*0128*/ 	.word	0x00000600
        /*012c*/ 	.word	0x000000ff
        /*0130*/ 	.word	0x00000028
        /*0134*/ 	.short	0x0100
        /*0136*/ 	.byte	0x08
	.zero		1


	//   ....[2]....
        /*0138*/ 	.word	0x00000610
        /*013c*/ 	.word	0x000000ff
        /*0140*/ 	.word	0x00000008
        /*0144*/ 	.short	0x0100
        /*0146*/ 	.byte	0x08
	.zero		1


	//   ....[3]....
        /*0148*/ 	.word	0x00000620
        /*014c*/ 	.word	0x000000ff
        /*0150*/ 	.word	0x00000030
        /*0154*/ 	.short	0x0100
        /*0156*/ 	.byte	0x08
	.zero		1


	//   ....[4]....
        /*0158*/ 	.word	0x00000630
        /*015c*/ 	.word	0x000000ff
        /*0160*/ 	.word	0x00000010
        /*0164*/ 	.short	0x0100
        /*0166*/ 	.byte	0x08
	.zero		1


	//   ....[5]....
        /*0168*/ 	.word	0x00000640
        /*016c*/ 	.word	0x000000ff
        /*0170*/ 	.word	0x00000038
        /*0174*/ 	.short	0x0100
        /*0176*/ 	.byte	0x08
	.zero		1


	//   ....[6]....
        /*0178*/ 	.word	0x00000650
        /*017c*/ 	.word	0x000000ff
        /*0180*/ 	.word	0x00000018
        /*0184*/ 	.short	0x0100
        /*0186*/ 	.byte	0x08
	.zero		1


	//   ....[7]....
        /*0188*/ 	.word	0x00000660
        /*018c*/ 	.word	0x000000ff
        /*0190*/ 	.word	0x00000040
        /*0194*/ 	.short	0x0100
        /*0196*/ 	.byte	0x08
	.zero		1


	//   ....[8]....
        /*0198*/ 	.word	0x00000670
        /*019c*/ 	.word	0x000000ff
        /*01a0*/ 	.word	0x00000020
        /*01a4*/ 	.short	0x0100
        /*01a6*/ 	.byte	0x08
	.zero		1


	//   ....[9]....
        /*01a8*/ 	.word	0x00000680
        /*01ac*/ 	.word	0x000000ff
        /*01b0*/ 	.word	0x00000048
        /*01b4*/ 	.short	0x0100
        /*01b6*/ 	.byte	0x08
	.zero		1


	//   ....[10]....
        /*01b8*/ 	.word	0x000007a0
        /*01bc*/ 	.word	0x000000ff
        /*01c0*/ 	.word	0x00000050
        /*01c4*/ 	.short	0x0100
        /*01c6*/ 	.byte	0x09
	.zero		1


	//   ....[11]....
        /*01c8*/ 	.word	0x000007b0
        /*01cc*/ 	.word	0x000000ff
        /*01d0*/ 	.word	0x00000070
        /*01d4*/ 	.short	0x0100
        /*01d6*/ 	.byte	0x09
	.zero		1


	//   ....[12]....
        /*01d8*/ 	.word	0x000007c0
        /*01dc*/ 	.word	0x000000ff
        /*01e0*/ 	.word	0x00000058
        /*01e4*/ 	.short	0x0100
        /*01e6*/ 	.byte	0x09
	.zero		1


	//   ....[13]....
        /*01e8*/ 	.word	0x000007d0
        /*01ec*/ 	.word	0x000000ff
        /*01f0*/ 	.word	0x00000078
        /*01f4*/ 	.short	0x0100
        /*01f6*/ 	.byte	0x09
	.zero		1


	//   ....[14]....
        /*01f8*/ 	.word	0x000007e0
        /*01fc*/ 	.word	0x000000ff
        /*0200*/ 	.word	0x00000060
        /*0204*/ 	.short	0x0100
        /*0206*/ 	.byte	0x09
	.zero		1


	//   ....[15]....
        /*0208*/ 	.word	0x000007f0
        /*020c*/ 	.word	0x000000ff
        /*0210*/ 	.word	0x00000080
        /*0214*/ 	.short	0x0100
        /*0216*/ 	.byte	0x09
	.zero		1


	//   ....[16]....
        /*0218*/ 	.word	0x00000800
        /*021c*/ 	.word	0x000000ff
        /*0220*/ 	.word	0x00000068
        /*0224*/ 	.short	0x0100
        /*0226*/ 	.byte	0x09
	.zero		1


	//   ....[17]....
        /*0228*/ 	.word	0x00000810
        /*022c*/ 	.word	0x000000ff
        /*0230*/ 	.word	0x00000088
        /*0234*/ 	.short	0x0100
        /*0236*/ 	.byte	0x09
	.zero		1


	//   ....[18]....
        /*0238*/ 	.word	0x000008f0
        /*023c*/ 	.word	0x000000ff
        /*0240*/ 	.word	0x00000090
        /*0244*/ 	.short	0x0100
        /*0246*/ 	.byte	0x08
	.zero		1


	//   ....[19]....
        /*0248*/ 	.word	0x00000900
        /*024c*/ 	.word	0x000000ff
        /*0250*/ 	.word	0x00000098
        /*0254*/ 	.short	0x0100
        /*0256*/ 	.byte	0x08
	.zero		1


	//   ....[20]....
        /*0258*/ 	.word	0x00000a30
        /*025c*/ 	.word	0x000000ff
        /*0260*/ 	.word	0x000000a0
        /*0264*/ 	.short	0x0100
        /*0266*/ 	.byte	0x08
	.zero		1


	//   ....[21]....
        /*0268*/ 	.word	0x00000a40
        /*026c*/ 	.word	0x000000ff
        /*0270*/ 	.word	0x000000b0
        /*0274*/ 	.short	0x0100
        /*0276*/ 	.byte	0x08
	.zero		1


	//   ....[22]....
        /*0278*/ 	.word	0x00000a50
        /*027c*/ 	.word	0x000000ff
        /*0280*/ 	.word	0x000000a8
        /*0284*/ 	.short	0x0100
        /*0286*/ 	.byte	0x08
	.zero		1


	//   ....[23]....
        /*0288*/ 	.word	0x00000a60
        /*028c*/ 	.word	0x000000ff
        /*0290*/ 	.word	0x000000b8
        /*0294*/ 	.short	0x0100
        /*0296*/ 	.byte	0x08
	.zero		1


	//   ....[24]....
        /*0298*/ 	.word	0x00000b80
        /*029c*/ 	.word	0x000000ff
        /*02a0*/ 	.word	0x000000c0
        /*02a4*/ 	.short	0x0100
        /*02a6*/ 	.byte	0x09
	.zero		1


	//   ....[25]....
        /*02a8*/ 	.word	0x00000b90
        /*02ac*/ 	.word	0x000000ff
        /*02b0*/ 	.word	0x000000d0
        /*02b4*/ 	.short	0x0100
        /*02b6*/ 	.byte	0x09
	.zero		1


	//   ....[26]....
        /*02b8*/ 	.word	0x00000ba0
        /*02bc*/ 	.word	0x000000ff
        /*02c0*/ 	.word	0x000000c8
        /*02c4*/ 	.short	0x0100
        /*02c6*/ 	.byte	0x09
	.zero		1


	//   ....[27]....
        /*02c8*/ 	.word	0x00000bb0
        /*02cc*/ 	.word	0x000000ff
        /*02d0*/ 	.word	0x000000d8
        /*02d4*/ 	.short	0x0100
        /*02d6*/ 	.byte	0x09
	.zero		1


	//   ....[28]....
        /*02d8*/ 	.word	0x00000ca0
        /*02dc*/ 	.word	0x000000ff
        /*02e0*/ 	.word	0x000000e0
        /*02e4*/ 	.short	0x0100
        /*02e6*/ 	.byte	0x08
	.zero		1


	//   ....[29]....
        /*02e8*/ 	.word	0x00000cb0
        /*02ec*/ 	.word	0x000000ff
        /*02f0*/ 	.word	0x000000f0
        /*02f4*/ 	.short	0x0100
        /*02f6*/ 	.byte	0x08
	.zero		1


	//   ....[30]....
        /*02f8*/ 	.word	0x00000cc0
        /*02fc*/ 	.word	0x000000ff
        /*0300*/ 	.word	0x000000e8
        /*0304*/ 	.short	0x0100
        /*0306*/ 	.byte	0x08
	.zero		1


	//   ....[31]....
        /*0308*/ 	.word	0x00000cd0
        /*030c*/ 	.word	0x000000ff
        /*0310*/ 	.word	0x000000f8
        /*0314*/ 	.short	0x0100
        /*0316*/ 	.byte	0x08
	.zero		1


	//   ....[32]....
        /*0318*/ 	.word	0x00000dc0
        /*031c*/ 	.word	0x000000ff
        /*0320*/ 	.word	0x00000100
        /*0324*/ 	.short	0x0100
        /*0326*/ 	.byte	0x07
	.zero		1


	//   ....[33]....
        /*0328*/ 	.word	0x000017c0
        /*032c*/ 	.word	0x00000003
        /*0330*/ 	.word	0x000000f0
        /*0334*/ 	.short	0x010a
        /*0336*/ 	.byte	0xff
	.zero		1


	//   ....[34]....
        /*0338*/ 	.word	0x000017f0
        /*033c*/ 	.word	0x00000003
        /*0340*/ 	.word	0x000000e0
        /*0344*/ 	.short	0x0101
        /*0346*/ 	.byte	0xff
	.zero		1


	//   ....[35]....
        /*0348*/ 	.word	0x000018f0
        /*034c*/ 	.word	0x000000ff
        /*0350*/ 	.word	0x00000028
        /*0354*/ 	.short	0x010a
        /*0356*/ 	.byte	0x08
	.zero		1


	//   ....[36]....
        /*0358*/ 	.word	0x000019b0
        /*035c*/ 	.word	0x000000ff
        /*0360*/ 	.word	0x00000028
        /*0364*/ 	.short	0x010a
        /*0366*/ 	.byte	0x21
	.zero		1


	//   ....[37]....
        /*0368*/ 	.word	0x00001b70
        /*036c*/ 	.word	0x000000ff
        /*0370*/ 	.word	0x00000028
        /*0374*/ 	.short	0x010a
        /*0376*/ 	.byte	0x08
	.zero		1


	//   ....[38]....
        /*0378*/ 	.word	0x00001c50
        /*037c*/ 	.word	0x000000ff
        /*0380*/ 	.word	0x00000098
        /*0384*/ 	.short	0x0101
        /*0386*/ 	.byte	0x06
	.zero		1


	//   ....[39]....
        /*0388*/ 	.word	0x00001c70
        /*038c*/ 	.word	0x000000ff
        /*0390*/ 	.word	0x00000028
        /*0394*/ 	.short	0x010a
        /*0396*/ 	.byte	0x08
	.zero		1


	//   ....[40]....
        /*0398*/ 	.word	0x00001cf0
        /*039c*/ 	.word	0x000000ff
        /*03a0*/ 	.word	0x00000028
        /*03a4*/ 	.short	0x010a
        /*03a6*/ 	.byte	0x11
	.zero		1


	//   ....[41]....
        /*03a8*/ 	.word	0x00001e80
        /*03ac*/ 	.word	0x000000ff
        /*03b0*/ 	.word	0x00000028
        /*03b4*/ 	.short	0x010a
        /*03b6*/ 	.byte	0x08
	.zero		1


	//   ....[42]....
        /*03b8*/ 	.word	0x00001fc0
        /*03bc*/ 	.word	0x00000002
        /*03c0*/ 	.word	0x000000a0
        /*03c4*/ 	.short	0x010a
        /*03c6*/ 	.byte	0xff
	.zero		1


	//   ....[43]....
        /*03c8*/ 	.word	0x00002080
        /*03cc*/ 	.word	0x00000002
        /*03d0*/ 	.word	0x00000000
        /*03d4*/ 	.short	0x0101
        /*03d6*/ 	.byte	0xff
	.zero		1


	//   ....[44]....
        /*03d8*/ 	.word	0x000025e0
        /*03dc*/ 	.word	0x000000ff
        /*03e0*/ 	.word	0x00000000
        /*03e4*/ 	.short	0x010a
        /*03e6*/ 	.byte	0x04
	.zero		1


	//   ....[45]....
        /*03e8*/ 	.word	0x00002670
        /*03ec*/ 	.word	0x000000ff
        /*03f0*/ 	.word	0x00000000
        /*03f4*/ 	.short	0x010a
        /*03f6*/ 	.byte	0x04
	.zero		1


	//   ....[46]....
        /*03f8*/ 	.word	0x00002700
        /*03fc*/ 	.word	0x000000ff
        /*0400*/ 	.word	0x00000000
        /*0404*/ 	.short	0x010a
        /*0406*/ 	.byte	0x04
	.zero		1


	//   ....[47]....
        /*0408*/ 	.word	0x00002790
        /*040c*/ 	.word	0x000000ff
        /*0410*/ 	.word	0x00000000
        /*0414*/ 	.short	0x010a
        /*0416*/ 	.byte	0x04
	.zero		1


	//   ....[48]....
        /*0418*/ 	.word	0x00002830
        /*041c*/ 	.word	0x00000000
        /*0420*/ 	.word	0x00000000
        /*0424*/ 	.short	0x010a
        /*0426*/ 	.byte	0xff
	.zero		1


	//   ....[49]....
        /*0428*/ 	.word	0x00002960
        /*042c*/ 	.word	0x00000000
        /*0430*/ 	.word	0x000000e0
        /*0434*/ 	.short	0x010a
        /*0436*/ 	.byte	0xff
	.zero		1


	//   ....[50]....
        /*0438*/ 	.word	0x000029d0
        /*043c*/ 	.word	0x00000004
        /*0440*/ 	.word	0x00000000
        /*0444*/ 	.short	0x0101
        /*0446*/ 	.byte	0xff
	.zero		1


	//   ....[51]....
        /*0448*/ 	.word	0x000029f0
        /*044c*/ 	.word	0x000000ff
        /*0450*/ 	.word	0x000000b0
        /*0454*/ 	.short	0x010a
        /*0456*/ 	.byte	0x05
	.zero		1


	//   ....[52]....
        /*0458*/ 	.word	0x00002b10
        /*045c*/ 	.word	0x00000000
        /*0460*/ 	.word	0x000000a0
        /*0464*/ 	.short	0x010a
        /*0466*/ 	.byte	0xff
	.zero		1


	//   ....[53]....
        /*0468*/ 	.word	0x00002c10
        /*046c*/ 	.word	0x00000000
        /*0470*/ 	.word	0x00000000
        /*0474*/ 	.short	0x0101
        /*0476*/ 	.byte	0xff
	.zero		1


	//   ....[54]....
        /*0478*/ 	.word	0x00002ca0
        /*047c*/ 	.word	0x000000ff
        /*0480*/ 	.word	0x000000b0
        /*0484*/ 	.short	0x0106
        /*0486*/ 	.byte	0x05
	.zero		1


	//   ....[55]....
        /*0488*/ 	.word	0x00002cc0
        /*048c*/ 	.word	0x000000ff
        /*0490*/ 	.word	0x000000b0
        /*0494*/ 	.short	0x010a
        /*0496*/ 	.byte	0x05
	.zero		1


	//   ....[56]....
        /*0498*/ 	.word	0x00002d50
        /*049c*/ 	.word	0x000000ff
        /*04a0*/ 	.word	0x000000b0
        /*04a4*/ 	.short	0x0106
        /*04a6*/ 	.byte	0x04
	.zero		1


	//   ....[57]....
        /*04a8*/ 	.word	0x00002d90
        /*04ac*/ 	.word	0x00000000
        /*04b0*/ 	.word	0x000000b0
        /*04b4*/ 	.short	0x010a
        /*04b6*/ 	.byte	0xff
	.zero		1


	//   ....[58]....
        /*04b8*/ 	.word	0x00002fd0
        /*04bc*/ 	.word	0x000000ff
        /*04c0*/ 	.word	0x00000008
        /*04c4*/ 	.short	0x010a
        /*04c6*/ 	.byte	0x06
	.zero		1


	//   ....[59]....
        /*04c8*/ 	.word	0x00002ff0
        /*04cc*/ 	.word	0x000000ff
        /*04d0*/ 	.word	0x00000008
        /*04d4*/ 	.short	0x010a
        /*04d6*/ 	.byte	0x06
	.zero		1


	//   ....[60]....
        /*04d8*/ 	.word	0x00003180
        /*04dc*/ 	.word	0x000000ff
        /*04e0*/ 	.word	0x00000008
        /*04e4*/ 	.short	0x010a
        /*04e6*/ 	.byte	0x06
	.zero		1


	//   ....[61]....
        /*04e8*/ 	.word	0x000031a0
        /*04ec*/ 	.word	0x000000ff
        /*04f0*/ 	.word	0x00000008
        /*04f4*/ 	.short	0x010a
        /*04f6*/ 	.byte	0x06
	.zero		1


	//   ....[62]....
        /*04f8*/ 	.word	0x00003260
        /*04fc*/ 	.word	0x000000ff
        /*0500*/ 	.word	0x00000000
        /*0504*/ 	.short	0x0101
        /*0506*/ 	.byte	0x07
	.zero		1


	//   ....[63]....
        /*0508*/ 	.word	0x000035a0
        /*050c*/ 	.word	0x00000000
        /*0510*/ 	.word	0x000000a0
        /*0514*/ 	.short	0x010a
        /*0516*/ 	.byte	0xff
	.zero		1


	//   ....[64]....
        /*0518*/ 	.word	0x00003660
        /*051c*/ 	.word	0x00000000
        /*0520*/ 	.word	0x00000000
        /*0524*/ 	.short	0x0101
        /*0526*/ 	.byte	0xff
	.zero		1


	//   ....[65]....
        /*0528*/ 	.word	0x00003720
        /*052c*/ 	.word	0x000000ff
        /*0530*/ 	.word	0x00000000
        /*0534*/ 	.short	0x010a
        /*0536*/ 	.byte	0x08
	.zero		1


	//   ....[66]....
        /*0538*/ 	.word	0x00003730
        /*053c*/ 	.word	0x000000ff
        /*0540*/ 	.word	0x000000d0
        /*0544*/ 	.short	0x010a
        /*0546*/ 	.byte	0x09
	.zero		1


	//   ....[67]....
        /*0548*/ 	.word	0x000037e0
        /*054c*/ 	.word	0x000000ff
        /*0550*/ 	.word	0x00000000
        /*0554*/ 	.short	0x010a
        /*0556*/ 	.byte	0x08
	.zero		1


	//   ....[68]....
        /*0558*/ 	.word	0x00003910
        /*055c*/ 	.word	0x000000ff
        /*0560*/ 	.word	0x00000000
        /*0564*/ 	.short	0x010a
        /*0566*/ 	.byte	0x1e
	.zero		1


	//   ....[69]....
        /*0568*/ 	.word	0x00003c10
        /*056c*/ 	.word	0x000000ff
        /*0570*/ 	.word	0x00000000
        /*0574*/ 	.short	0x010a
        /*0576*/ 	.byte	0x05
	.zero		1


	//   ....[70]....
        /*0578*/ 	.word	0x00003cb0
        /*057c*/ 	.word	0x00000000
        /*0580*/ 	.word	0x00000000
        /*0584*/ 	.short	0x010a
        /*0586*/ 	.byte	0xff
	.zero		1


	//   ....[71]....
        /*0588*/ 	.word	0x00003cf0
        /*058c*/ 	.word	0x00000000
        /*0590*/ 	.word	0x00000000
        /*0594*/ 	.short	0x010a
        /*0596*/ 	.byte	0xff
	.zero		1


	//   ....[72]....
        /*0598*/ 	.word	0x00003d60
        /*059c*/ 	.word	0x000000ff
        /*05a0*/ 	.word	0x00000000
        /*05a4*/ 	.short	0x0101
        /*05a6*/ 	.byte	0x05
	.zero		1


	//   ....[73]....
        /*05a8*/ 	.word	0x00003da0
        /*05ac*/ 	.word	0x000000ff
        /*05b0*/ 	.word	0x00000100
        /*05b4*/ 	.short	0x010a
        /*05b6*/ 	.byte	0x07
	.zero		1


	//   ....[74]....
        /*05b8*/ 	.word	0x00003df0
        /*05bc*/ 	.word	0x000000ff
        /*05c0*/ 	.word	0x00000000
        /*05c4*/ 	.short	0x0101
        /*05c6*/ 	.byte	0x05
	.zero		1


	//   ....[75]....
        /*05c8*/ 	.word	0x00004240
        /*05cc*/ 	.word	0x00000000
        /*05d0*/ 	.word	0x000000a0
        /*05d4*/ 	.short	0x010a
        /*05d6*/ 	.byte	0xff
	.zero		1


	//   ....[76]....
        /*05d8*/ 	.word	0x00004300
        /*05dc*/ 	.word	0x00000000
        /*05e0*/ 	.word	0x00000000
        /*05e4*/ 	.short	0x0101
        /*05e6*/ 	.byte	0xff
	.zero		1


	//   ....[77]....
        /*05e8*/ 	.word	0x00004620
        /*05ec*/ 	.word	0x000000ff
        /*05f0*/ 	.word	0x00000098
        /*05f4*/ 	.short	0x010a
        /*05f6*/ 	.byte	0x07
	.zero		1


	//   ....[78]....
        /*05f8*/ 	.word	0x00004810
        /*05fc*/ 	.word	0x000000ff
        /*0600*/ 	.word	0x00000070
        /*0604*/ 	.short	0x010a
        /*0606*/ 	.byte	0x07
	.zero		1


	//   ....[79]....
        /*0608*/ 	.word	0x00004980
        /*060c*/ 	.word	0x000000ff
        /*0610*/ 	.word	0x00000050
        /*0614*/ 	.short	0x010b
        /*0616*/ 	.byte	0x07
	.zero		1


	//   ....[80]....
        /*0618*/ 	.word	0x00004990
        /*061c*/ 	.word	0x000000ff
        /*0620*/ 	.word	0x00000000
        /*0624*/ 	.short	0x0101
        /*0626*/ 	.byte	0x08
	.zero		1


	//   ....[81]....
        /*0628*/ 	.word	0x000049b0
        /*062c*/ 	.word	0x000000ff
        /*0630*/ 	.word	0x00000078
        /*0634*/ 	.short	0x010a
        /*0636*/ 	.byte	0x07
	.zero		1


	//   ....[82]....
        /*0638*/ 	.word	0x00004b10
        /*063c*/ 	.word	0x000000ff
        /*0640*/ 	.word	0x00000058
        /*0644*/ 	.short	0x010b
        /*0646*/ 	.byte	0x07
	.zero		1


	//   ....[83]....
        /*0648*/ 	.word	0x00004b20
        /*064c*/ 	.word	0x000000ff
        /*0650*/ 	.word	0x00000000
        /*0654*/ 	.short	0x0101
        /*0656*/ 	.byte	0x08
	.zero		1


	//   ....[84]....
        /*0658*/ 	.word	0x00004b30
        /*065c*/ 	.word	0x000000ff
        /*0660*/ 	.word	0x00000080
        /*0664*/ 	.short	0x010a
        /*0666*/ 	.byte	0x07
	.zero		1


	//   ....[85]....
        /*0668*/ 	.word	0x00004cd0
        /*066c*/ 	.word	0x000000ff
        /*0670*/ 	.word	0x00000060
        /*0674*/ 	.short	0x010b
        /*0676*/ 	.byte	0x07
	.zero		1


	//   ....[86]....
        /*0678*/ 	.word	0x00004d40
        /*067c*/ 	.word	0x000000ff
        /*0680*/ 	.word	0x00000000
        /*0684*/ 	.short	0x0101
        /*0686*/ 	.byte	0x08
	.zero		1


	//   ....[87]....
        /*0688*/ 	.word	0x00004d70
        /*068c*/ 	.word	0x000000ff
        /*0690*/ 	.word	0x00000088
        /*0694*/ 	.short	0x010a
        /*0696*/ 	.byte	0x07
	.zero		1


	//   ....[88]....
        /*0698*/ 	.word	0x00004f80
        /*069c*/ 	.word	0x000000ff
        /*06a0*/ 	.word	0x00000068
        /*06a4*/ 	.short	0x010b
        /*06a6*/ 	.byte	0x07
	.zero		1


	//   ....[89]....
        /*06a8*/ 	.word	0x00004fa0
        /*06ac*/ 	.word	0x000000ff
        /*06b0*/ 	.word	0x00000000
        /*06b4*/ 	.short	0x0101
        /*06b6*/ 	.byte	0x0d
	.zero		1


	//   ....[90]....
        /*06b8*/ 	.word	0x00004fd0
        /*06bc*/ 	.word	0x000000ff
        /*06c0*/ 	.word	0x00000070
        /*06c4*/ 	.short	0x010a
        /*06c6*/ 	.byte	0x07
	.zero		1


	//   ....[91]....
        /*06c8*/ 	.word	0x00004ff0
        /*06cc*/ 	.word	0x000000ff
        /*06d0*/ 	.word	0x00000078
        /*06d4*/ 	.short	0x010a
        /*06d6*/ 	.byte	0x07
	.zero		1


	//   ....[92]....
        /*06d8*/ 	.word	0x00005010
        /*06dc*/ 	.word	0x000000ff
        /*06e0*/ 	.word	0x00000080
        /*06e4*/ 	.short	0x010a
        /*06e6*/ 	.byte	0x07
	.zero		1


	//   ....[93]....
        /*06e8*/ 	.word	0x00005050
        /*06ec*/ 	.word	0x00000000
        /*06f0*/ 	.word	0x00000088
        /*06f4*/ 	.short	0x010a
        /*06f6*/ 	.byte	0xff
	.zero		1


	//   ....[94]....
        /*06f8*/ 	.word	0x00005380
        /*06fc*/ 	.word	0x00000000
        /*0700*/ 	.word	0x000000a0
        /*0704*/ 	.short	0x010a
        /*0706*/ 	.byte	0xff
	.zero		1


	//   ....[95]....
        /*0708*/ 	.word	0x00005490
        /*070c*/ 	.word	0x00000000
        /*0710*/ 	.word	0x00000000
        /*0714*/ 	.short	0x0101
        /*0716*/ 	.byte	0xff
	.zero		1


	//   ....[96]....
        /*0718*/ 	.word	0x00005ef0
        /*071c*/ 	.word	0x00000003
        /*0720*/ 	.word	0x00000050
        /*0724*/ 	.short	0x010a
        /*0726*/ 	.byte	0xff
	.zero		1


	//   ....[97]....
        /*0728*/ 	.word	0x00005f30
        /*072c*/ 	.word	0x000000bf
        /*0730*/ 	.word	0x000000c0
        /*0734*/ 	.short	0x010a
        /*0736*/ 	.byte	0xff
	.zero		1


	//   ....[98]....
        /*0738*/ 	.word	0x00006060
        /*073c*/ 	.word	0x00000003
        /*0740*/ 	.word	0x00000050
        /*0744*/ 	.short	0x010a
        /*0746*/ 	.byte	0xff
	.zero		1


	//   ....[99]....
        /*0748*/ 	.word	0x000061c0
        /*074c*/ 	.word	0x00000000
        /*0750*/ 	.word	0x00000000
        /*0754*/ 	.short	0x0101
        /*0756*/ 	.byte	0xff
	.zero		1


	//   ....[100]....
        /*0758*/ 	.word	0x00006220
        /*075c*/ 	.word	0x000000bf
        /*0760*/ 	.word	0x000000c0
        /*0764*/ 	.short	0x010a
        /*0766*/ 	.byte	0xff
	.zero		1


	//   ....[101]....
        /*0768*/ 	.word	0x000075d0
        /*076c*/ 	.word	0x000000ce
        /*0770*/ 	.word	0x00000050
        /*0774*/ 	.short	0x010a
        /*0776*/ 	.byte	0xff
	.zero		1


	//   ....[102]....
        /*0778*/ 	.word	0x000076a0
        /*077c*/ 	.word	0x000000ce
        /*0780*/ 	.word	0x00000050
        /*0784*/ 	.short	0x010a
        /*0786*/ 	.byte	0xff
	.zero		1


	//   ....[103]....
        /*0788*/ 	.word	0x000077e0
        /*078c*/ 	.word	0x00000003
        /*0790*/ 	.word	0x00000000
        /*0794*/ 	.short	0x0101
        /*0796*/ 	.byte	0xff
	.zero		1


	//   ....[104]....
        /*0798*/ 	.word	0x00008b80
        /*079c*/ 	.word	0x00000000
        /*07a0*/ 	.word	0x00000050
        /*07a4*/ 	.short	0x010a
        /*07a6*/ 	.byte	0xff
	.zero		1


	//   ....[105]....
        /*07a8*/ 	.word	0x00008c50
        /*07ac*/ 	.word	0x00000000
        /*07b0*/ 	.word	0x00000050
        /*07b4*/ 	.short	0x010a
        /*07b6*/ 	.byte	0xff
	.zero		1


	//   ....[106]....
        /*07b8*/ 	.word	0x00008db0
        /*07bc*/ 	.word	0x00000000
        /*07c0*/ 	.word	0x00000000
        /*07c4*/ 	.short	0x0101
        /*07c6*/ 	.byte	0xff
	.zero		1


	//   ....[107]....
        /*07c8*/ 	.word	0x0000a160
        /*07cc*/ 	.word	0x00000000
        /*07d0*/ 	.word	0x00000050
        /*07d4*/ 	.short	0x010a
        /*07d6*/ 	.byte	0xff
	.zero		1


	//   ....[108]....
        /*07d8*/ 	.word	0x0000a230
        /*07dc*/ 	.word	0x00000000
        /*07e0*/ 	.word	0x00000050
        /*07e4*/ 	.short	0x010a
        /*07e6*/ 	.byte	0xff
	.zero		1


	//   ....[109]....
        /*07e8*/ 	.word	0x0000a390
        /*07ec*/ 	.word	0x00000000
        /*07f0*/ 	.word	0x00000000
        /*07f4*/ 	.short	0x0101
        /*07f6*/ 	.byte	0xff
	.zero		1


	//   ....[110]....
        /*07f8*/ 	.word	0x0000a7a0
        /*07fc*/ 	.word	0x000000bf
        /*0800*/ 	.word	0x00000000
        /*0804*/ 	.short	0x0101
        /*0806*/ 	.byte	0xff
	.zero		1


	//   ....[111]....
        /*0808*/ 	.word	0x0000b7f0
        /*080c*/ 	.word	0x00000003
        /*0810*/ 	.word	0x000000f0
        /*0814*/ 	.short	0x010a
        /*0816*/ 	.byte	0xff
	.zero		1


	//   ....[112]....
        /*0818*/ 	.word	0x0000b850
        /*081c*/ 	.word	0x00000002
        /*0820*/ 	.word	0x00000028
        /*0824*/ 	.short	0x010a
        /*0826*/ 	.byte	0xff
	.zero		1


	//   ....[113]....
        /*0828*/ 	.word	0x0000b8b0
        /*082c*/ 	.word	0x00000002
        /*0830*/ 	.word	0x00000028
        /*0834*/ 	.short	0x010a
        /*0836*/ 	.byte	0xff
	.zero		1


	//   ....[114]....
        /*0838*/ 	.word	0x0000b900
        /*083c*/ 	.word	0x00000002
        /*0840*/ 	.word	0x000000a0
        /*0844*/ 	.short	0x010a
        /*0846*/ 	.byte	0xff
	.zero		1


	//   ....[115]....
        /*0848*/ 	.word	0x0000b960
        /*084c*/ 	.word	0x00000000
        /*0850*/ 	.word	0x00000000
        /*0854*/ 	.short	0x010a
        /*0856*/ 	.byte	0xff
	.zero		1


	//   ....[116]....
        /*0858*/ 	.word	0x0000b9c0
        /*085c*/ 	.word	0x00000000
        /*0860*/ 	.word	0x00000000
        /*0864*/ 	.short	0x010a
        /*0866*/ 	.byte	0xff
	.zero		1


	//   ....[117]....
        /*0868*/ 	.word	0x0000ba20
        /*086c*/ 	.word	0x00000000
        /*0870*/ 	.word	0x00000000
        /*0874*/ 	.short	0x010a
        /*0876*/ 	.byte	0xff
	.zero		1


	//   ....[118]....
        /*0878*/ 	.word	0x0000ba80
        /*087c*/ 	.word	0x00000000
        /*0880*/ 	.word	0x00000000
        /*0884*/ 	.short	0x010a
        /*0886*/ 	.byte	0xff
	.zero		1


	//   ....[119]....
        /*0888*/ 	.word	0x0000bad0
        /*088c*/ 	.word	0x00000000
        /*0890*/ 	.word	0x000000e0
        /*0894*/ 	.short	0x010a
        /*0896*/ 	.byte	0xff
	.zero		1


	//   ....[120]....
        /*0898*/ 	.word	0x0000bb30
        /*089c*/ 	.word	0x00000000
        /*08a0*/ 	.word	0x000000b0
        /*08a4*/ 	.short	0x010a
        /*08a6*/ 	.byte	0xff
	.zero		1


	//   ....[121]....
        /*08a8*/ 	.word	0x0000bb80
        /*08ac*/ 	.word	0x00000000
        /*08b0*/ 	.word	0x000000a0
        /*08b4*/ 	.short	0x010a
        /*08b6*/ 	.byte	0xff
	.zero		1


	//   ....[122]....
        /*08b8*/ 	.word	0x0000bbe0
        /*08bc*/ 	.word	0x00000000
        /*08c0*/ 	.word	0x000000b0
        /*08c4*/ 	.short	0x010a
        /*08c6*/ 	.byte	0xff
	.zero		1


	//   ....[123]....
        /*08c8*/ 	.word	0x0000bc40
        /*08cc*/ 	.word	0x00000004
        /*08d0*/ 	.word	0x00000008
        /*08d4*/ 	.short	0x010a
        /*08d6*/ 	.byte	0xff
	.zero		1


	//   ....[124]....
        /*08d8*/ 	.word	0x0000bd20
        /*08dc*/ 	.word	0x00000002
        /*08e0*/ 	.word	0x00000008
        /*08e4*/ 	.short	0x010a
        /*08e6*/ 	.byte	0xff
	.zero		1


	//   ....[125]....
        /*08e8*/ 	.word	0x0000bd70
        /*08ec*/ 	.word	0x00000000
        /*08f0*/ 	.word	0x000000a0
        /*08f4*/ 	.short	0x010a
        /*08f6*/ 	.byte	0xff
	.zero		1


	//   ....[126]....
        /*08f8*/ 	.word	0x0000bdd0
        /*08fc*/ 	.word	0x00000000
        /*0900*/ 	.word	0x000000d0
        /*0904*/ 	.short	0x010a
        /*0906*/ 	.byte	0xff
	.zero		1


	//   ....[127]....
        /*0908*/ 	.word	0x0000be30
        /*090c*/ 	.word	0x00000000
        /*0910*/ 	.word	0x00000000
        /*0914*/ 	.short	0x010a
        /*0916*/ 	.byte	0xff
	.zero		1


	//   ....[128]....
        /*0918*/ 	.word	0x0000be90
        /*091c*/ 	.word	0x00000000
        /*0920*/ 	.word	0x00000000
        /*0924*/ 	.short	0x010a
        /*0926*/ 	.byte	0xff
	.zero		1


	//   ....[129]....
        /*0928*/ 	.word	0x0000bef0
        /*092c*/ 	.word	0x00000000
        /*0930*/ 	.word	0x00000100
        /*0934*/ 	.short	0x010a
        /*0936*/ 	.byte	0xff
	.zero		1


	//   ....[130]....
        /*0938*/ 	.word	0x0000bf40
        /*093c*/ 	.word	0x00000000
        /*0940*/ 	.word	0x000000a0
        /*0944*/ 	.short	0x010a
        /*0946*/ 	.byte	0xff
	.zero		1


	//   ....[131]....
        /*0948*/ 	.word	0x0000bfa0
        /*094c*/ 	.word	0x00000000
        /*0950*/ 	.word	0x00000098
        /*0954*/ 	.short	0x010a
        /*0956*/ 	.byte	0xff
	.zero		1


	//   ....[132]....
        /*0958*/ 	.word	0x0000c000
        /*095c*/ 	.word	0x00000003
        /*0960*/ 	.word	0x00000070
        /*0964*/ 	.short	0x010a
        /*0966*/ 	.byte	0xff
	.zero		1


	//   ....[133]....
        /*0968*/ 	.word	0x0000c060
        /*096c*/ 	.word	0x00000003
        /*0970*/ 	.word	0x00000078
        /*0974*/ 	.short	0x010a
        /*0976*/ 	.byte	0xff
	.zero		1


	//   ....[134]....
        /*0978*/ 	.word	0x0000c0c0
        /*097c*/ 	.word	0x00000003
        /*0980*/ 	.word	0x00000080
        /*0984*/ 	.short	0x010a
        /*0986*/ 	.byte	0xff
	.zero		1


	//   ....[135]....
        /*0988*/ 	.word	0x0000c120
        /*098c*/ 	.word	0x00000003
        /*0990*/ 	.word	0x00000088
        /*0994*/ 	.short	0x010a
        /*0996*/ 	.byte	0xff
	.zero		1


	//   ....[136]....
        /*0998*/ 	.word	0x0000c180
        /*099c*/ 	.word	0x00000000
        /*09a0*/ 	.word	0x00000070
        /*09a4*/ 	.short	0x010a
        /*09a6*/ 	.byte	0xff
	.zero		1


	//   ....[137]....
        /*09a8*/ 	.word	0x0000c1e0
        /*09ac*/ 	.word	0x00000000
        /*09b0*/ 	.word	0x00000078
        /*09b4*/ 	.short	0x010a
        /*09b6*/ 	.byte	0xff
	.zero		1


	//   ....[138]....
        /*09b8*/ 	.word	0x0000c240
        /*09bc*/ 	.word	0x00000000
        /*09c0*/ 	.word	0x00000080
        /*09c4*/ 	.short	0x010a
        /*09c6*/ 	.byte	0xff
	.zero		1


	//   ....[139]....
        /*09c8*/ 	.word	0x0000c290
        /*09cc*/ 	.word	0x00000000
        /*09d0*/ 	.word	0x000000a0
        /*09d4*/ 	.short	0x010a
        /*09d6*/ 	.byte	0xff
	.zero		1


	//   ....[140]....
        /*09d8*/ 	.word	0x0000c2e0
        /*09dc*/ 	.word	0x00000003
        /*09e0*/ 	.word	0x00000050
        /*09e4*/ 	.short	0x010a
        /*09e6*/ 	.byte	0xff
	.zero		1


	//   ....[141]....
        /*09e8*/ 	.word	0x0000c330
        /*09ec*/ 	.word	0x000000bf
        /*09f0*/ 	.word	0x000000c0
        /*09f4*/ 	.short	0x010a
        /*09f6*/ 	.byte	0xff
	.zero		1


	//   ....[142]....
        /*09f8*/ 	.word	0x0000c380
        /*09fc*/ 	.word	0x000000ce
        /*0a00*/ 	.word	0x00000050
        /*0a04*/ 	.short	0x010a
        /*0a06*/ 	.byte	0xff
	.zero		1


	//   ....[143]....
        /*0a08*/ 	.word	0x0000c3d0
        /*0a0c*/ 	.word	0x00000000
        /*0a10*/ 	.word	0x00000050
        /*0a14*/ 	.short	0x010a
        /*0a16*/ 	.byte	0xff
	.zero		1


	//   ....[144]....
        /*0a18*/ 	.word	0x0000c420
        /*0a1c*/ 	.word	0x00000000
        /*0a20*/ 	.word	0x00000050
        /*0a24*/ 	.short	0x010a
        /*0a26*/ 	.byte	0xff
	.zero		1


	//----- nvinfo : EIATTR_NUM_MBARRIERS
	.align		4
.L_48:
        /*0a28*/ 	.byte	0x03, 0x38
        /*0a2a*/ 	.short	0x0021


	//----- nvinfo : EIATTR_EXIT_INSTR_OFFSETS
	.align		4
        /*0a2c*/ 	.byte	0x04, 0x1c
        /*0a2e*/ 	.short	(.L_50 - .L_49)


	//   ....[0]....
.L_49:
        /*0a30*/ 	.word	0x00002860


	//   ....[1]....
        /*0a34*/ 	.word	0x00002d60


	//   ....[2]....
        /*0a38*/ 	.word	0x00002dc0


	//   ....[3]....
        /*0a3c*/ 	.word	0x00004020


	//   ....[4]....
        /*0a40*/ 	.word	0x00005080


	//   ....[5]....
        /*0a44*/ 	.word	0x000050c0


	//   ....[6]....
        /*0a48*/ 	.word	0x0000b7e0


	//----- nvinfo : EIATTR_MAX_THREADS
	.align		4
.L_50:
        /*0a4c*/ 	.byte	0x04, 0x05
        /*0a4e*/ 	.short	(.L_52 - .L_51)
.L_51:
        /*0a50*/ 	.word	0x00000100
        /*0a54*/ 	.word	0x00000001
        /*0a58*/ 	.word	0x00000001


	//----- nvinfo : EIATTR_CRS_STACK_SIZE
	.align		4
.L_52:
        /*0a5c*/ 	.byte	0x04, 0x1e
        /*0a5e*/ 	.short	(.L_54 - .L_53)
.L_53:
        /*0a60*/ 	.word	0x00000000


	//----- nvinfo : EIATTR_CBANK_PARAM_SIZE
	.align		4
.L_54:
        /*0a64*/ 	.byte	0x03, 0x19
        /*0a66*/ 	.short	0x0800


	//----- nvinfo : EIATTR_PARAM_CBANK
	.align		4
        /*0a68*/ 	.byte	0x04, 0x0a
        /*0a6a*/ 	.short	(.L_56 - .L_55)
	.align		4
.L_55:
        /*0a6c*/ 	.word	index@(.nv.constant0._ZN7cutlass13device_kernelINS_4gemm6kernel13GemmUniversalIN4cute5tupleIJiiiiEEENS1_10collective13CollectiveMmaINS1_35MainloopSm100TmaUmmaWarpSpecializedILi5ELi2ELi2ENS5_IJNS4_1CILi2EEENSA_ILi1EEESC_EEEEENS5_IJNSA_ILi256EEESF_NSA_ILi128EEEEEENS_12float_e4m3_tENS5_IJlSC_lEEESI_SJ_NS4_8TiledMMAINS4_8MMA_AtomIJNS4_10MMA_TraitsINS4_25SM100_MMA_F8F6F4_2x1SM_SSEJSI_SI_fSF_SF_NS4_17integral_constantINS4_4UMMA5MajorELSQ_0EEESR_NSO_INSP_7ScaleInELSS_0EEEST_EEEEEENS4_6LayoutINS5_IJSC_SC_SC_EEENS5_IJNSA_ILi0EEESY_SY_EEEEENS5_IJNS4_10UnderscoreES11_S11_EEEEENS4_18SM100_TMA_2SM_LOADENS4_14ComposedLayoutINS4_7SwizzleILi3ELi4ELi3EEENS4_18smem_ptr_flag_bitsILi8EEENSW_INS5_IJNSA_ILi8EEESG_EEENS5_IJSG_SC_EEEEEEEvNS4_8identityES14_S1E_vS1F_EENS_8epilogue10collective18CollectiveEpilogueINS1H_23Sm100TmaWarpSpecializedILi4ELi2ELi64ELb0ELb0EEEJNS5_IJSG_SF_SG_EEENS5_IJNSW_ISG_SC_EENSW_INSA_ILi64EEESC_EEEEESI_SJ_SI_SJ_NS1H_6fusion15FusionCallbacksIS1L_NS1R_17LinearCombinationISI_fSI_fLNS_15FloatRoundStyleE2EEES1M_S1Q_JEEENS4_5SM1004TMEM4LOAD26SM100_TMEM_LOAD_32dp32b64xENS4_13SM90_TMA_LOADENS15_INS16_ILi2ELi4ELi3EEES19_NSW_INS5_IJS1A_S1O_EEENS5_IJS1O_SC_EEEEEEENS4_39AutoVectorizingCopyWithAssumedAlignmentILi128EEENS4_14SM90_TMA_STOREES26_S28_S28_EEEvvEEEEvNT_6ParamsE)
        /*0a70*/ 	.short	0x0380
        /*0a72*/ 	.short	0x0800


	//----- nvinfo : EIATTR_SW_WAR
	.align		4
.L_56:
        /*0a74*/ 	.byte	0x04, 0x36
        /*0a76*/ 	.short	(.L_58 - .L_57)
.L_57:
        /*0a78*/ 	.word	0x00000008
.L_58:


//--------------------- .nv.callgraph             --------------------------
	.section	.nv.callgraph,"",@"SHT_CUDA_CALLGRAPH"
	.align	4
	.sectionentsize	8
	.align		4
        /*0000*/ 	.word	0x00000000
	.align		4
        /*0004*/ 	.word	0xffffffff
	.align		4
        /*0008*/ 	.word	index@(_ZN7cutlass13device_kernelINS_4gemm6kernel13GemmUniversalIN4cute5tupleIJiiiiEEENS1_10collective13CollectiveMmaINS1_35MainloopSm100TmaUmmaWarpSpecializedILi5ELi2ELi2ENS5_IJNS4_1CILi2EEENSA_ILi1EEESC_EEEEENS5_IJNSA_ILi256EEESF_NSA_ILi128EEEEEENS_12float_e4m3_tENS5_IJlSC_lEEESI_SJ_NS4_8TiledMMAINS4_8MMA_AtomIJNS4_10MMA_TraitsINS4_25SM100_MMA_F8F6F4_2x1SM_SSEJSI_SI_fSF_SF_NS4_17integral_constantINS4_4UMMA5MajorELSQ_0EEESR_NSO_INSP_7ScaleInELSS_0EEEST_EEEEEENS4_6LayoutINS5_IJSC_SC_SC_EEENS5_IJNSA_ILi0EEESY_SY_EEEEENS5_IJNS4_10UnderscoreES11_S11_EEEEENS4_18SM100_TMA_2SM_LOADENS4_14ComposedLayoutINS4_7SwizzleILi3ELi4ELi3EEENS4_18smem_ptr_flag_bitsILi8EEENSW_INS5_IJNSA_ILi8EEESG_EEENS5_IJSG_SC_EEEEEEEvNS4_8identityES14_S1E_vS1F_EENS_8epilogue10collective18CollectiveEpilogueINS1H_23Sm100TmaWarpSpecializedILi4ELi2ELi64ELb0ELb0EEEJNS5_IJSG_SF_SG_EEENS5_IJNSW_ISG_SC_EENSW_INSA_ILi64EEESC_EEEEESI_SJ_SI_SJ_NS1H_6fusion15FusionCallbacksIS1L_NS1R_17LinearCombinationISI_fSI_fLNS_15FloatRoundStyleE2EEES1M_S1Q_JEEENS4_5SM1004TMEM4LOAD26SM100_TMEM_LOAD_32dp32b64xENS4_13SM90_TMA_LOADENS15_INS16_ILi2ELi4ELi3EEES19_NSW_INS5_IJS1A_S1O_EEENS5_IJS1O_SC_EEEEEEENS4_39AutoVectorizingCopyWithAssumedAlignmentILi128EEENS4_14SM90_TMA_STOREES26_S28_S28_EEEvvEEEEvNT_6ParamsE)
	.align		4
        /*000c*/ 	.word	index@(__assertfail)
	.align		4
        /*0010*/ 	.word	0x00000000
	.align		4
        /*0014*/ 	.word	0xfffffffe
	.align		4
        /*0018*/ 	.word	0x00000000
	.align		4
        /*001c*/ 	.word	0xfffffffd
	.align		4
        /*0020*/ 	.word	0x00000000
	.align		4
        /*0024*/ 	.word	0xfffffffc


//--------------------- .nv.constant4             --------------------------
	.section	.nv.constant4,"a",@progbits
	.align	8
	.align		8
.nv.constant4:
        /*0000*/ 	.dword	__assertfail
	.align		8
        /*0008*/ 	.dword	__unnamed_1
	.align		8
        /*0010*/ 	.dword	__unnamed_2
	.align		8
        /*0018*/ 	.dword	__unnamed_3
	.align		8
        /*0020*/ 	.dword	_ZN40_INTERNAL_76cb6887_4_k_cu_ae2d0e36_323154cuda3std3__45__cpo5beginE
	.align		8
        /*0028*/ 	.dword	_ZN40_INTERNAL_76cb6887_4_k_cu_ae2d0e36_323154cuda3std3__45__cpo3endE
	.align		8
        /*0030*/ 	.dword	_ZN40_INTERNAL_76cb6887_4_k_cu_ae2d0e36_323154cuda3std3__45__cpo6cbeginE
	.align		8
        /*0038*/ 	.dword	_ZN40_INTERNAL_76cb6887_4_k_cu_ae2d0e36_323154cuda3std3__45__cpo4cendE
	.align		8
        /*0040*/ 	.dword	_ZN40_INTERNAL_76cb6887_4_k_cu_ae2d0e36_323154cuda3std3__442_GLOBAL__N__76cb6887_4_k_cu_ae2d0e36_323156ignoreE
	.align		8
        /*0048*/ 	.dword	_ZN40_INTERNAL_76cb6887_4_k_cu_ae2d0e36_323154cuda3std3__419piecewise_constructE
	.align		8
        /*0050*/ 	.dword	_ZN40_INTERNAL_76cb6887_4_k_cu_ae2d0e36_323154cuda3std3__48in_placeE
	.align		8
        /*0058*/ 	.dword	_ZN40_INTERNAL_76cb6887_4_k_cu_ae2d0e36_323154cuda3std6ranges3__45__cpo4swapE
	.align		8
        /*0060*/ 	.dword	_ZN40_INTERNAL_76cb6887_4_k_cu_ae2d0e36_323154cuda3std6ranges3__45__cpo9iter_moveE
	.align		8
        /*0068*/ 	.dword	_ZN40_INTERNAL_76cb6887_4_k_cu_ae2d0e36_323154cute7productE
	.align		8
        /*0070*/ 	.dword	_ZN40_INTERNAL_76cb6887_4_k_cu_ae2d0e36_323154cute1_E
	.align		8
        /*0078*/ 	.dword	$str$25
	.align		8
        /*0080*/ 	.dword	$str$26
	.align		8
        /*0088*/ 	.dword	$str$27
	.align		8
        /*0090*/ 	.dword	$str$28


//--------------------- .text._ZN7cutlass13device_kernelINS_4gemm6kernel13GemmUniversalIN4cute5tupleIJiiiiEEENS1_10collective13CollectiveMmaINS1_35MainloopSm100TmaUmmaWarpSpecializedILi5ELi2ELi2ENS5_IJNS4_1CILi2EEENSA_ILi1EEESC_EEEEENS5_IJNSA_ILi256EEESF_NSA_ILi128EEEEEENS_12float_e4m3_tENS5_IJlSC_lEEESI_SJ_NS4_8TiledMMAINS4_8MMA_AtomIJNS4_10MMA_TraitsINS4_25SM100_MMA_F8F6F4_2x1SM_SSEJSI_SI_fSF_SF_NS4_17integral_constantINS4_4UMMA5MajorELSQ_0EEESR_NSO_INSP_7ScaleInELSS_0EEEST_EEEEEENS4_6LayoutINS5_IJSC_SC_SC_EEENS5_IJNSA_ILi0EEESY_SY_EEEEENS5_IJNS4_10UnderscoreES11_S11_EEEEENS4_18SM100_TMA_2SM_LOADENS4_14ComposedLayoutINS4_7SwizzleILi3ELi4ELi3EEENS4_18smem_ptr_flag_bitsILi8EEENSW_INS5_IJNSA_ILi8EEESG_EEENS5_IJSG_SC_EEEEEEEvNS4_8identityES14_S1E_vS1F_EENS_8epilogue10collective18CollectiveEpilogueINS1H_23Sm100TmaWarpSpecializedILi4ELi2ELi64ELb0ELb0EEEJNS5_IJSG_SF_SG_EEENS5_IJNSW_ISG_SC_EENSW_INSA_ILi64EEESC_EEEEESI_SJ_SI_SJ_NS1H_6fusion15FusionCallbacksIS1L_NS1R_17LinearCombinationISI_fSI_fLNS_15FloatRoundStyleE2EEES1M_S1Q_JEEENS4_5SM1004TMEM4LOAD26SM100_TMEM_LOAD_32dp32b64xENS4_13SM90_TMA_LOADENS15_INS16_ILi2ELi4ELi3EEES19_NSW_INS5_IJS1A_S1O_EEENS5_IJS1O_SC_EEEEEEENS4_39AutoVectorizingCopyWithAssumedAlignmentILi128EEENS4_14SM90_TMA_STOREES26_S28_S28_EEEvvEEEEvNT_6ParamsE --------------------------
	.section	.text._ZN7cutlass13device_kernelINS_4gemm6kernel13GemmUniversalIN4cute5tupleIJiiiiEEENS1_10collective13CollectiveMmaINS1_35MainloopSm100TmaUmmaWarpSpecializedILi5ELi2ELi2ENS5_IJNS4_1CILi2EEENSA_ILi1EEESC_EEEEENS5_IJNSA_ILi256EEESF_NSA_ILi128EEEEEENS_12float_e4m3_tENS5_IJlSC_lEEESI_SJ_NS4_8TiledMMAINS4_8MMA_AtomIJNS4_10MMA_TraitsINS4_25SM100_MMA_F8F6F4_2x1SM_SSEJSI_SI_fSF_SF_NS4_17integral_constantINS4_4UMMA5MajorELSQ_0EEESR_NSO_INSP_7ScaleInELSS_0EEEST_EEEEEENS4_6LayoutINS5_IJSC_SC_SC_EEENS5_IJNSA_ILi0EEESY_SY_EEEEENS5_IJNS4_10UnderscoreES11_S11_EEEEENS4_18SM100_TMA_2SM_LOADENS4_14ComposedLayoutINS4_7SwizzleILi3ELi4ELi3EEENS4_18smem_ptr_flag_bitsILi8EEENSW_INS5_IJNSA_ILi8EEESG_EEENS5_IJSG_SC_EEEEEEEvNS4_8identityES14_S1E_vS1F_EENS_8epilogue10collective18CollectiveEpilogueINS1H_23Sm100TmaWarpSpecializedILi4ELi2ELi64ELb0ELb0EEEJNS5_IJSG_SF_SG_EEENS5_IJNSW_ISG_SC_EENSW_INSA_ILi64EEESC_EEEEESI_SJ_SI_SJ_NS1H_6fusion15FusionCallbacksIS1L_NS1R_17LinearCombinationISI_fSI_fLNS_15FloatRoundStyleE2EEES1M_S1Q_JEEENS4_5SM1004TMEM4LOAD26SM100_TMEM_LOAD_32dp32b64xENS4_13SM90_TMA_LOADENS15_INS16_ILi2ELi4ELi3EEES19_NSW_INS5_IJS1A_S1O_EEENS5_IJS1O_SC_EEEEEEENS4_39AutoVectorizingCopyWithAssumedAlignmentILi128EEENS4_14SM90_TMA_STOREES26_S28_S28_EEEvvEEEEvNT_6ParamsE,"ax",@progbits
	.align	128
.text._ZN7cutlass13device_kernelINS_4gemm6kernel13GemmUniversalIN4cute5tupleIJiiiiEEENS1_10collective13CollectiveMmaINS1_35MainloopSm100TmaUmmaWarpSpecializedILi5ELi2ELi2ENS5_IJNS4_1CILi2EEENSA_ILi1EEESC_EEEEENS5_IJNSA_ILi256EEESF_NSA_ILi128EEEEEENS_12float_e4m3_tENS5_IJlSC_lEEESI_SJ_NS4_8TiledMMAINS4_8MMA_AtomIJNS4_10MMA_TraitsINS4_25SM100_MMA_F8F6F4_2x1SM_SSEJSI_SI_fSF_SF_NS4_17integral_constantINS4_4UMMA5MajorELSQ_0EEESR_NSO_INSP_7ScaleInELSS_0EEEST_EEEEEENS4_6LayoutINS5_IJSC_SC_SC_EEENS5_IJNSA_ILi0EEESY_SY_EEEEENS5_IJNS4_10UnderscoreES11_S11_EEEEENS4_18SM100_TMA_2SM_LOADENS4_14ComposedLayoutINS4_7SwizzleILi3ELi4ELi3EEENS4_18smem_ptr_flag_bitsILi8EEENSW_INS5_IJNSA_ILi8EEESG_EEENS5_IJSG_SC_EEEEEEEvNS4_8identityES14_S1E_vS1F_EENS_8epilogue10collective18CollectiveEpilogueINS1H_23Sm100TmaWarpSpecializedILi4ELi2ELi64ELb0ELb0EEEJNS5_IJSG_SF_SG_EEENS5_IJNSW_ISG_SC_EENSW_INSA_ILi64EEESC_EEEEESI_SJ_SI_SJ_NS1H_6fusion15FusionCallbacksIS1L_NS1R_17LinearCombinationISI_fSI_fLNS_15FloatRoundStyleE2EEES1M_S1Q_JEEENS4_5SM1004TMEM4LOAD26SM100_TMEM_LOAD_32dp32b64xENS4_13SM90_TMA_LOADENS15_INS16_ILi2ELi4ELi3EEES19_NSW_INS5_IJS1A_S1O_EEENS5_IJS1O_SC_EEEEEEENS4_39AutoVectorizingCopyWithAssumedAlignmentILi128EEENS4_14SM90_TMA_STOREES26_S28_S28_EEEvvEEEEvNT_6ParamsE:
        .type           _ZN7cutlass13device_kernelINS_4gemm6kernel13GemmUniversalIN4cute5tupleIJiiiiEEENS1_10collective13CollectiveMmaINS1_35MainloopSm100TmaUmmaWarpSpecializedILi5ELi2ELi2ENS5_IJNS4_1CILi2EEENSA_ILi1EEESC_EEEEENS5_IJNSA_ILi256EEESF_NSA_ILi128EEEEEENS_12float_e4m3_tENS5_IJlSC_lEEESI_SJ_NS4_8TiledMMAINS4_8MMA_AtomIJNS4_10MMA_TraitsINS4_25SM100_MMA_F8F6F4_2x1SM_SSEJSI_SI_fSF_SF_NS4_17integral_constantINS4_4UMMA5MajorELSQ_0EEESR_NSO_INSP_7ScaleInELSS_0EEEST_EEEEEENS4_6LayoutINS5_IJSC_SC_SC_EEENS5_IJNSA_ILi0EEESY_SY_EEEEENS5_IJNS4_10UnderscoreES11_S11_EEEEENS4_18SM100_TMA_2SM_LOADENS4_14ComposedLayoutINS4_7SwizzleILi3ELi4ELi3EEENS4_18smem_ptr_flag_bitsILi8EEENSW_INS5_IJNSA_ILi8EEESG_EEENS5_IJSG_SC_EEEEEEEvNS4_8identityES14_S1E_vS1F_EENS_8epilogue10collective18CollectiveEpilogueINS1H_23Sm100TmaWarpSpecializedILi4ELi2ELi64ELb0ELb0EEEJNS5_IJSG_SF_SG_EEENS5_IJNSW_ISG_SC_EENSW_INSA_ILi64EEESC_EEEEESI_SJ_SI_SJ_NS1H_6fusion15FusionCallbacksIS1L_NS1R_17LinearCombinationISI_fSI_fLNS_15FloatRoundStyleE2EEES1M_S1Q_JEEENS4_5SM1004TMEM4LOAD26SM100_TMEM_LOAD_32dp32b64xENS4_13SM90_TMA_LOADENS15_INS16_ILi2ELi4ELi3EEES19_NSW_INS5_IJS1A_S1O_EEENS5_IJS1O_SC_EEEEEEENS4_39AutoVectorizingCopyWithAssumedAlignmentILi128EEENS4_14SM90_TMA_STOREES26_S28_S28_EEEvvEEEEvNT_6ParamsE,@function
        .size           _ZN7cutlass13device_kernelINS_4gemm6kernel13GemmUniversalIN4cute5tupleIJiiiiEEENS1_10collective13CollectiveMmaINS1_35MainloopSm100TmaUmmaWarpSpecializedILi5ELi2ELi2ENS5_IJNS4_1CILi2EEENSA_ILi1EEESC_EEEEENS5_IJNSA_ILi256EEESF_NSA_ILi128EEEEEENS_12float_e4m3_tENS5_IJlSC_lEEESI_SJ_NS4_8TiledMMAINS4_8MMA_AtomIJNS4_10MMA_TraitsINS4_25SM100_MMA_F8F6F4_2x1SM_SSEJSI_SI_fSF_SF_NS4_17integral_constantINS4_4UMMA5MajorELSQ_0EEESR_NSO_INSP_7ScaleInELSS_0EEEST_EEEEEENS4_6LayoutINS5_IJSC_SC_SC_EEENS5_IJNSA_ILi0EEESY_SY_EEEEENS5_IJNS4_10UnderscoreES11_S11_EEEEENS4_18SM100_TMA_2SM_LOADENS4_14ComposedLayoutINS4_7SwizzleILi3ELi4ELi3EEENS4_18smem_ptr_flag_bitsILi8EEENSW_INS5_IJNSA_ILi8EEESG_EEENS5_IJSG_SC_EEEEEEEvNS4_8identityES14_S1E_vS1F_EENS_8epilogue10collective18CollectiveEpilogueINS1H_23Sm100TmaWarpSpecializedILi4ELi2ELi64ELb0ELb0EEEJNS5_IJSG_SF_SG_EEENS5_IJNSW_ISG_SC_EENSW_INSA_ILi64EEESC_EEEEESI_SJ_SI_SJ_NS1H_6fusion15FusionCallbacksIS1L_NS1R_17LinearCombinationISI_fSI_fLNS_15FloatRoundStyleE2EEES1M_S1Q_JEEENS4_5SM1004TMEM4LOAD26SM100_TMEM_LOAD_32dp32b64xENS4_13SM90_TMA_LOADENS15_INS16_ILi2ELi4ELi3EEES19_NSW_INS5_IJS1A_S1O_EEENS5_IJS1O_SC_EEEEEEENS4_39AutoVectorizingCopyWithAssumedAlignmentILi128EEENS4_14SM90_TMA_STOREES26_S28_S28_EEEvvEEEEvNT_6ParamsE,(.L_x_191 - _ZN7cutlass13device_kernelINS_4gemm6kernel13GemmUniversalIN4cute5tupleIJiiiiEEENS1_10collective13CollectiveMmaINS1_35MainloopSm100TmaUmmaWarpSpecializedILi5ELi2ELi2ENS5_IJNS4_1CILi2EEENSA_ILi1EEESC_EEEEENS5_IJNSA_ILi256EEESF_NSA_ILi128EEEEEENS_12float_e4m3_tENS5_IJlSC_lEEESI_SJ_NS4_8TiledMMAINS4_8MMA_AtomIJNS4_10MMA_TraitsINS4_25SM100_MMA_F8F6F4_2x1SM_SSEJSI_SI_fSF_SF_NS4_17integral_constantINS4_4UMMA5MajorELSQ_0EEESR_NSO_INSP_7ScaleInELSS_0EEEST_EEEEEENS4_6LayoutINS5_IJSC_SC_SC_EEENS5_IJNSA_ILi0EEESY_SY_EEEEENS5_IJNS4_10UnderscoreES11_S11_EEEEENS4_18SM100_TMA_2SM_LOADENS4_14ComposedLayoutINS4_7SwizzleILi3ELi4ELi3EEENS4_18smem_ptr_flag_bitsILi8EEENSW_INS5_IJNSA_ILi8EEESG_EEENS5_IJSG_SC_EEEEEEEvNS4_8identityES14_S1E_vS1F_EENS_8epilogue10collective18CollectiveEpilogueINS1H_23Sm100TmaWarpSpecializedILi4ELi2ELi64ELb0ELb0EEEJNS5_IJSG_SF_SG_EEENS5_IJNSW_ISG_SC_EENSW_INSA_ILi64EEESC_EEEEESI_SJ_SI_SJ_NS1H_6fusion15FusionCallbacksIS1L_NS1R_17LinearCombinationISI_fSI_fLNS_15FloatRoundStyleE2EEES1M_S1Q_JEEENS4_5SM1004TMEM4LOAD26SM100_TMEM_LOAD_32dp32b64xENS4_13SM90_TMA_LOADENS15_INS16_ILi2ELi4ELi3EEES19_NSW_INS5_IJS1A_S1O_EEENS5_IJS1O_SC_EEEEEEENS4_39AutoVectorizingCopyWithAssumedAlignmentILi128EEENS4_14SM90_TMA_STOREES26_S28_S28_EEEvvEEEEvNT_6ParamsE)
        .other          _ZN7cutlass13device_kernelINS_4gemm6kernel13GemmUniversalIN4cute5tupleIJiiiiEEENS1_10collective13CollectiveMmaINS1_35MainloopSm100TmaUmmaWarpSpecializedILi5ELi2ELi2ENS5_IJNS4_1CILi2EEENSA_ILi1EEESC_EEEEENS5_IJNSA_ILi256EEESF_NSA_ILi128EEEEEENS_12float_e4m3_tENS5_IJlSC_lEEESI_SJ_NS4_8TiledMMAINS4_8MMA_AtomIJNS4_10MMA_TraitsINS4_25SM100_MMA_F8F6F4_2x1SM_SSEJSI_SI_fSF_SF_NS4_17integral_constantINS4_4UMMA5MajorELSQ_0EEESR_NSO_INSP_7ScaleInELSS_0EEEST_EEEEEENS4_6LayoutINS5_IJSC_SC_SC_EEENS5_IJNSA_ILi0EEESY_SY_EEEEENS5_IJNS4_10UnderscoreES11_S11_EEEEENS4_18SM100_TMA_2SM_LOADENS4_14ComposedLayoutINS4_7SwizzleILi3ELi4ELi3EEENS4_18smem_ptr_flag_bitsILi8EEENSW_INS5_IJNSA_ILi8EEESG_EEENS5_IJSG_SC_EEEEEEEvNS4_8identityES14_S1E_vS1F_EENS_8epilogue10collective18CollectiveEpilogueINS1H_23Sm100TmaWarpSpecializedILi4ELi2ELi64ELb0ELb0EEEJNS5_IJSG_SF_SG_EEENS5_IJNSW_ISG_SC_EENSW_INSA_ILi64EEESC_EEEEESI_SJ_SI_SJ_NS1H_6fusion15FusionCallbacksIS1L_NS1R_17LinearCombinationISI_fSI_fLNS_15FloatRoundStyleE2EEES1M_S1Q_JEEENS4_5SM1004TMEM4LOAD26SM100_TMEM_LOAD_32dp32b64xENS4_13SM90_TMA_LOADENS15_INS16_ILi2ELi4ELi3EEES19_NSW_INS5_IJS1A_S1O_EEENS5_IJS1O_SC_EEEEEEENS4_39AutoVectorizingCopyWithAssumedAlignmentILi128EEENS4_14SM90_TMA_STOREES26_S28_S28_EEEvvEEEEvNT_6ParamsE,@"STO_CUDA_ENTRY STV_DEFAULT"
_ZN7cutlass13device_kernelINS_4gemm6kernel13GemmUniversalIN4cute5tupleIJiiiiEEENS1_10collective13CollectiveMmaINS1_35MainloopSm100TmaUmmaWarpSpecializedILi5ELi2ELi2ENS5_IJNS4_1CILi2EEENSA_ILi1EEESC_EEEEENS5_IJNSA_ILi256EEESF_NSA_ILi128EEEEEENS_12float_e4m3_tENS5_IJlSC_lEEESI_SJ_NS4_8TiledMMAINS4_8MMA_AtomIJNS4_10MMA_TraitsINS4_25SM100_MMA_F8F6F4_2x1SM_SSEJSI_SI_fSF_SF_NS4_17integral_constantINS4_4UMMA5MajorELSQ_0EEESR_NSO_INSP_7ScaleInELSS_0EEEST_EEEEEENS4_6LayoutINS5_IJSC_SC_SC_EEENS5_IJNSA_ILi0EEESY_SY_EEEEENS5_IJNS4_10UnderscoreES11_S11_EEEEENS4_18SM100_TMA_2SM_LOADENS4_14ComposedLayoutINS4_7SwizzleILi3ELi4ELi3EEENS4_18smem_ptr_flag_bitsILi8EEENSW_INS5_IJNSA_ILi8EEESG_EEENS5_IJSG_SC_EEEEEEEvNS4_8identityES14_S1E_vS1F_EENS_8epilogue10collective18CollectiveEpilogueINS1H_23Sm100TmaWarpSpecializedILi4ELi2ELi64ELb0ELb0EEEJNS5_IJSG_SF_SG_EEENS5_IJNSW_ISG_SC_EENSW_INSA_ILi64EEESC_EEEEESI_SJ_SI_SJ_NS1H_6fusion15FusionCallbacksIS1L_NS1R_17LinearCombinationISI_fSI_fLNS_15FloatRoundStyleE2EEES1M_S1Q_JEEENS4_5SM1004TMEM4LOAD26SM100_TMEM_LOAD_32dp32b64xENS4_13SM90_TMA_LOADENS15_INS16_ILi2ELi4ELi3EEES19_NSW_INS5_IJS1A_S1O_EEENS5_IJS1O_SC_EEEEEEENS4_39AutoVectorizingCopyWithAssumedAlignmentILi128EEENS4_14SM90_TMA_STOREES26_S28_S28_EEEvvEEEEvNT_6ParamsE:
[----:B------:R-:W1:Y:S01]  /*0000*/  LDC R1, c[0x0][0x37c] ;  /* 0x0000df00ff017b82 */ /* 0x000e620000000800 */
[----:B------:R-:W2:Y:S01]  /*0010*/  S2R R185, SR_TID.X ;  /* 0x0000000000b97919 */ /* 0x000ea20000002100 */
[----:B------:R-:W3:Y:S06]  /*0020*/  LDCU.64 UR6, c[0x0][0x890] ;  /* 0x00011200ff0677ac */ /* 0x000eec0008000a00 */
[----:B------:R-:W4:Y:S01]  /*0030*/  S2UR UR37, SR_CgaCtaId ;  /* 0x00000000002579c3 */ /* 0x000f220000008800 */
[----:B------:R-:W-:Y:S02]  /*0040*/  PRMT R171, RZ, 0x7610, R171 ;  /* 0x00007610ffab7816 */ /* 0x000fe400000000ab */
[----:B------:R-:W-:Y:S01]  /*0050*/  ELECT P1, URZ, PT ;  /* 0x0000000000ff782f */ /* 0x000fe20003820000 */
[----:B------:R-:W1:Y:S01]  /*0060*/  LDCU.64 UR46, c[0x0][0x358] ;  /* 0x00006b00ff2e77ac */ /* 0x000e620008000a00 */
[----:B---3--:R-:W-:-:S04]  /*0070*/  UISETP.NE.U32.AND UP0, UPT, UR6, URZ, UPT ;  /* 0x000000ff0600728c */ /* 0x008fc8000bf05070 */
[----:B------:R-:W-:Y:S02]  /*0080*/  UISETP.NE.AND.EX UP0, UPT, UR7, URZ, UPT, UP0 ;  /* 0x000000ff0700728c */ /* 0x000fe4000bf05300 */
[----:B----4-:R-:W-:Y:S02]  /*0090*/  ULOP3.LUT UR5, UR37, 0x1, URZ, 0xc0, !UPT ;  /* 0x0000000125057892 */ /* 0x010fe4000f8ec0ff */
[----:B------:R-:W-:Y:S01]  /*00a0*/  ULOP3.LUT UR4, UR37, 0x1, URZ, 0x3c, !UPT ;  /* 0x0000000125047892 */ /* 0x000fe2000f8e3cff */
[----:B--2---:R-:W-:-:S05]  /*00b0*/  SHF.R.U32.HI R173, RZ, 0x5, R185 ;  /* 0x00000005ffad7819 */ /* 0x004fca00000116b9 */
[----:B------:R-:W2:Y:S02]  /*00c0*/  SHFL.IDX PT, R0, R173, RZ, 0x1f ;  /* 0x00001fffad007589 */ /* 0x000ea400000e0000 */
[----:B--2---:R-:W-:Y:S01]  /*00d0*/  R2UR UR10, R0 ;  /* 0x00000000000a72ca */ /* 0x004fe200000e0000 */
[----:B-1----:R-:W-:-:S14]  /*00e0*/  BRA.U UP0, `(.L_x_0) ;  /* 0x00000001002c7547 */ /* 0x002fdc000b800000 */
[----:B------:R-:W1:Y:S02]  /*00f0*/  LDCU.64 UR8, c[0x0][0x888] ;  /* 0x00011100ff0877ac */ /* 0x000e640008000a00 */
[----:B-1----:R-:W-:-:S04]  /*0100*/  UISETP.NE.U32.AND UP0, UPT, UR8, URZ, UPT ;  /* 0x000000ff0800728c */ /* 0x002fc8000bf05070 */
[----:B------:R-:W-:-:S09]  /*0110*/  UISETP.NE.AND.EX UP0, UPT, UR9, URZ, UPT, UP0 ;  /* 0x000000ff0900728c */ /* 0x000fd2000bf05300 */
[----:B------:R-:W-:Y:S05]  /*0120*/  BRA.U !UP0, `(.L_x_1) ;  /* 0x0000000108107547 */ /* 0x000fea000b800000 */
[----:B------:R-:W1:Y:S02]  /*0130*/  LDC.64 R2, c[0x0][0x888] ;  /* 0x00022200ff027b82 */ /* 0x000e640000000a00 */
[----:B-1----:R1:W5:Y:S01]  /*0140*/  LDG.E R81, desc[UR46][R2.64] ;  /* 0x0000002e02517981 */ /* 0x002362000c1e1900 */
[----:B------:R-:W-:Y:S01]  /*0150*/  HFMA2 R171, -RZ, RZ, 0, 5.9604644775390625e-08 ;  /* 0x00000001ffab7431 */ /* 0x000fe200000001ff */
[----:B------:R-:W-:Y:S05]  /*0160*/  BRA `(.L_x_0) ;  /* 0x00000000000c7947 */ /* 0x000fea0003800000 */
.L_x_1:
[----:B------:R-:W1:Y:S01]  /*0170*/  LDCU UR8, c[0x0][0x880] ;  /* 0x00011000ff0877ac */ /* 0x000e620008000800 */
[----:B------:R-:W-:Y:S01]  /*0180*/  HFMA2 R171, -RZ, RZ, 0, 5.9604644775390625e-08 ;  /* 0x00000001ffab7431 */ /* 0x000fe200000001ff */
[----:B-1----:R-:W-:-:S07]  /*0190*/  MOV R81, UR8 ;  /* 0x0000000800517c02 */ /* 0x002fce0008000f00 */
.L_x_0:
[----:B------:R-:W2:Y:S02]  /*01a0*/  LDCU.64 UR8, c[0x0][0x8b0] ;  /* 0x00011600ff0877ac */ /* 0x000ea40008000a00 */
[----:B--2---:R-:W-:-:S04]  /*01b0*/  UISETP.NE.U32.AND UP0, UPT, UR8, URZ, UPT ;  /* 0x000000ff0800728c */ /* 0x004fc8000bf05070 */
[----:B------:R-:W-:-:S09]  /*01c0*/  UISETP.NE.AND.EX UP0, UPT, UR9, URZ, UPT, UP0 ;  /* 0x000000ff0900728c */ /* 0x000fd2000bf05300 */
[----:B------:R-:W-:Y:S05]  /*01d0*/  BRA.U UP0, `(.L_x_2) ;  /* 0x0000000100247547 */ /* 0x000fea000b800000 */
[----:B------:R-:W2:Y:S02]  /*01e0*/  LDCU.64 UR8, c[0x0][0x8a8] ;  /* 0x00011500ff0877ac */ /* 0x000ea40008000a00 */
[----:B--2---:R-:W-:-:S04]  /*01f0*/  UISETP.NE.U32.AND UP0, UPT, UR8, URZ, UPT ;  /* 0x000000ff0800728c */ /* 0x004fc8000bf05070 */
[----:B------:R-:W-:-:S09]  /*0200*/  UISETP.NE.AND.EX UP0, UPT, UR9, URZ, UPT, UP0 ;  /* 0x000000ff0900728c */ /* 0x000fd2000bf05300 */
[----:B------:R-:W-:Y:S05]  /*0210*/  BRA.U !UP0, `(.L_x_3) ;  /* 0x00000001080c7547 */ /* 0x000fea000b800000 */
[----:B------:R-:W2:Y:S02]  /*0220*/  LDC.64 R78, c[0x0][0x8a8] ;  /* 0x00022a00ff4e7b82 */ /* 0x000ea40000000a00 */
[----:B--2---:R2:W5:Y:S01]  /*0230*/  LDG.E R78, desc[UR46][R78.64] ;  /* 0x0000002e4e4e7981 */ /* 0x004562000c1e1900 */
[----:B------:R-:W-:Y:S05]  /*0240*/  BRA `(.L_x_2) ;  /* 0x0000000000087947 */ /* 0x000fea0003800000 */
.L_x_3:
[----:B------:R-:W2:Y:S02]  /*0250*/  LDCU UR8, c[0x0][0x8a0] ;  /* 0x00011400ff0877ac */ /* 0x000ea40008000800 */
[----:B--2---:R-:W-:Y:S02]  /*0260*/  MOV R78, UR8 ;  /* 0x00000008004e7c02 */ /* 0x004fe40008000f00 */
.L_x_2:
[----:B------:R-:W-:Y:S01]  /*0270*/  IMAD.U32 R0, RZ, RZ, UR10 ;  /* 0x0000000aff007e24 */ /* 0x000fe2000f8e00ff */
[----:B------:R-:W-:Y:S04]  /*0280*/  BSSY.RECONVERGENT B0, `(.L_x_4) ;  /* 0x000000c000007945 */ /* 0x000fe80003800200 */
[C---:B------:R-:W-:Y:S02]  /*0290*/  ISETP.NE.OR P2, PT, R0.reuse, 0x1, !P1 ;  /* 0x000000010000780c */ /* 0x040fe40004f45670 */
[----:B------:R-:W-:-:S11]  /*02a0*/  ISETP.NE.OR P0, PT, R0, 0x3, !P1 ;  /* 0x000000030000780c */ /* 0x000fd60004f05670 */
[----:B------:R-:W-:Y:S05]  /*02b0*/  @P2 BRA `(.L_x_5) ;  /* 0x0000000000202947 */ /* 0x000fea0003800000 */
[----:B------:R-:W3:Y:S02]  /*02c0*/  LDCU.64 UR8, c[0x0][0x348] ;  /* 0x00006900ff0877ac */ /* 0x000ee40008000a00 */
[----:B---3--:R-:W-:Y:S02]  /*02d0*/  UIADD3 UR12, UP1, UPT, UR8, 0x80, URZ ;  /* 0x00000080080c7890 */ /* 0x008fe4000ff3e0ff */
[----:B------:R-:W-:Y:S02]  /*02e0*/  UIADD3 UR8, UP0, UPT, UR8, 0x180, URZ ;  /* 0x0000018008087890 */ /* 0x000fe4000ff1e0ff */
[----:B------:R-:W-:Y:S02]  /*02f0*/  UIADD3.X UR13, UPT, UPT, URZ, UR9, URZ, UP1, !UPT ;  /* 0x00000009ff0d7290 */ /* 0x000fe40008ffe4ff */
[----:B------:R-:W-:-:S07]  /*0300*/  UIADD3.X UR9, UPT, UPT, URZ, UR9, URZ, UP0, !UPT ;  /* 0x00000009ff097290 */ /* 0x000fce00087fe4ff */
[----:B------:R3:W-:Y:S02]  /*0310*/  UTMACCTL.PF [UR12] ;  /* 0x000000000c0079b9 */ /* 0x0007e40008040000 */
[----:B------:R3:W-:Y:S02]  /*0320*/  UTMACCTL.PF [UR8] ;  /* 0x00000000080079b9 */ /* 0x0007e40008040000 */
[----:B---3--:R-:W-:Y:S01]  /*0330*/  NOP ;  /* 0x0000000000007918 */ /* 0x008fe20000000000 */
.L_x_5:
[----:B------:R-:W-:Y:S05]  /*0340*/  BSYNC.RECONVERGENT B0 ;  /* 0x0000000000007941 */ /* 0x000fea0003800200 */
.L_x_4:
[----:B------:R-:W-:Y:S04]  /*0350*/  BSSY.RECONVERGENT B0, `(.L_x_6) ;  /* 0x000000a000007945 */ /* 0x000fe80003800200 */
        /* <DEDUP_REMOVED lines=9> */
.L_x_7:
[----:B------:R-:W-:Y:S05]  /*03f0*/  BSYNC.RECONVERGENT B0 ;  /* 0x0000000000007941 */ /* 0x000fea0003800200 */
.L_x_6:
[----:B------:R-:W3:Y:S01]  /*0400*/  LDCU.64 UR8, c[0x0][0x888] ;  /* 0x00011100ff0877ac */ /* 0x000ee20008000a00 */
[----:B------:R-:W-:Y:S02]  /*0410*/  UISETP.EQ.U32.AND UP1, UPT, UR6, URZ, UPT ;  /* 0x000000ff0600728c */ /* 0x000fe4000bf22070 */
[----:B------:R-:W-:Y:S02]  /*0420*/  UPLOP3.LUT UP5, UPT, UPT, UPT, UPT, 0x80, 0x8 ;  /* 0x000000000008789c */ /* 0x000fe40003faf070 */
[----:B---3--:R-:W-:-:S04]  /*0430*/  UISETP.NE.U32.AND UP0, UPT, UR8, URZ, UPT ;  /* 0x000000ff0800728c */ /* 0x008fc8000bf05070 */
[----:B------:R-:W-:-:S04]  /*0440*/  UISETP.NE.AND.EX UP0, UPT, UR9, URZ, UPT, UP0 ;  /* 0x000000ff0900728c */ /* 0x000fc8000bf05300 */
[----:B------:R-:W-:-:S04]  /*0450*/  UISETP.EQ.OR.EX UP2, UPT, UR7, URZ, !UP0, UP1 ;  /* 0x000000ff0700728c */ /* 0x000fc8000c742710 */
[----:B------:R-:W-:-:S05]  /*0460*/  UP2UR UR50, UPR, URZ, 0x4 ;  /* 0x00000004ff327883 */ /* 0x000fca0008000000 */
[----:B------:R-:W-:Y:S07]  /*0470*/  BRA.U !UP2, `(.L_x_8) ;  /* 0x000000010a207547 */ /* 0x000fee000b800000 */
[----:B------:R-:W-:Y:S01]  /*0480*/  UISETP.NE.U32.AND UP2, UPT, UR6, URZ, UPT ;  /* 0x000000ff0600728c */ /* 0x000fe2000bf45070 */
[----:B-----5:R-:W-:Y:S01]  /*0490*/  FSETP.NEU.AND P0, PT, R81, RZ, PT ;  /* 0x000000ff5100720b */ /* 0x020fe20003f0d000 */
[----:B------:R-:W-:Y:S02]  /*04a0*/  USEL UR6, URZ, 0xffffffff, UP0 ;  /* 0xffffffffff067887 */ /* 0x000fe40008000000 */
[----:B------:R-:W-:-:S10]  /*04b0*/  UISETP.NE.AND.EX UP2, UPT, UR7, URZ, UPT, UP2 ;  /* 0x000000ff0700728c */ /* 0x000fd4000bf45320 */
[----:B------:R-:W-:Y:S01]  /*04c0*/  VOTEU.ANY UP1, P0 ;  /* 0x0000000000ff7886 */ /* 0x000fe20000020100 */
[----:B------:R-:W-:-:S04]  /*04d0*/  @!UP2 USEL UR6, URZ, 0xffffffff, UP1 ;  /* 0xffffffffff06a887 */ /* 0x000fc80008800000 */
[----:B------:R-:W-:-:S04]  /*04e0*/  ULOP3.LUT UR6, UR6, 0x1, URZ, 0xc0, !UPT ;  /* 0x0000000106067892 */ /* 0x000fc8000f8ec0ff */
[----:B------:R-:W-:-:S11]  /*04f0*/  UISETP.NE.U32.AND UP5, UPT, UR6, 0x1, UPT ;  /* 0x000000010600788c */ /* 0x000fd6000bfa5070 */
.L_x_8:
[----:B------:R-:W3:Y:S01]  /*0500*/  SHFL.IDX PT, R0, R173, RZ, 0x1f ;  /* 0x00001fffad007589 */ /* 0x000ee200000e0000 */
[----:B------:R-:W-:-:S04]  /*0510*/  UISETP.NE.AND UP1, UPT, UR10, 0x2, UPT ;  /* 0x000000020a00788c */ /* 0x000fc8000bf25270 */
[----:B------:R-:W-:Y:S02]  /*0520*/  UISETP.EQ.AND UP2, UPT, UR5, URZ, !UP1 ;  /* 0x000000ff0500728c */ /* 0x000fe4000cf42270 */
[----:B------:R-:W-:-:S04]  /*0530*/  USEL UR6, URZ, 0x1, UP1 ;  /* 0x00000001ff067887 */ /* 0x000fc80008800000 */
[----:B------:R-:W-:Y:S02]  /*0540*/  PLOP3.LUT P5, PT, P1, PT, UP2, 0x80, 0x8 ;  /* 0x000000000008781c */ /* 0x000fe40000faf028 */
[----:B---3--:R-:W-:-:S13]  /*0550*/  ISETP.NE.AND P0, PT, R0, RZ, PT ;  /* 0x000000ff0000720c */ /* 0x008fda0003f05270 */
[----:B------:R-:W-:Y:S05]  /*0560*/  @P0 BRA `(.L_x_9) ;  /* 0x00000000004c0947 */ /* 0x000fea0003800000 */
[----:B------:R-:W-:Y:S01]  /*0570*/  UMOV UR8, 0x400 ;  /* 0x0000040000087882 */ /* 0x000fe20000000000 */
[----:B------:R-:W-:Y:S01]  /*0580*/  UMOV UR7, 0x1 ;  /* 0x0000000100077882 */ /* 0x000fe20000000000 */
[----:B------:R-:W-:Y:S02]  /*0590*/  ULEA UR8, UR37, UR8, 0x18 ;  /* 0x0000000825087291 */ /* 0x000fe4000f8ec0ff */
[----:B------:R-:W-:-:S04]  /*05a0*/  UIADD3 UR12, UPT, UPT, -UR7, 0x100000, URZ ;  /* 0x00100000070c7890 */ /* 0x000fc8000fffe1ff */
[----:B------:R-:W-:Y:S02]  /*05b0*/  USHF.L.U32 UR13, UR12, 0xb, URZ ;  /* 0x0000000b0c0d7899 */ /* 0x000fe400080006ff */
[----:B------:R-:W-:Y:S01]  /*05c0*/  USHF.L.U32 UR12, UR12, 0x1, URZ ;  /* 0x000000010c0c7899 */ /* 0x000fe200080006ff */
[----:B------:R-:W-:Y:S01]  /*05d0*/  ELECT P0, URZ, PT ;  /* 0x0000000000ff782f */ /* 0x000fe20003800000 */
[----:B------:R-:W3:Y:S10]  /*05e0*/  FENCE.VIEW.ASYNC.S ;  /* 0x00000000000073c6 */ /* 0x000ef40000000000 */
[----:B---3--:R3:W4:Y:S01]  /*05f0*/  SYNCS.EXCH.64 URZ, [UR8], UR12 ;  /* 0x0000000c08ff75b2 */ /* 0x0087220008000100 */
[----:B------:R3:W1:Y:S01]  /*0600*/  SYNCS.EXCH.64 URZ, [UR8+0x28], UR12 ;  /* 0x0000280c08ff75b2 */ /* 0x0006620008000100 */
        /* <DEDUP_REMOVED lines=8> */
[----:B------:R-:W-:Y:S01]  /*0690*/  NOP ;  /* 0x0000000000007918 */ /* 0x000fe20000000000 */
.L_x_9:
[----:B------:R-:W2:Y:S01]  /*06a0*/  SHFL.IDX PT, R0, R173, RZ, 0x1f ;  /* 0x00001fffad007589 */ /* 0x000ea200000e0000 */
[----:B------:R-:W-:Y:S01]  /*06b0*/  NOP ;  /* 0x0000000000007918 */ /* 0x000fe20000000000 */
[----:B--2---:R-:W-:-:S13]  /*06c0*/  ISETP.NE.AND P0, PT, R0, 0x1, PT ;  /* 0x000000010000780c */ /* 0x004fda0003f05270 */
[----:B------:R-:W-:Y:S05]  /*06d0*/  @P0 BRA `(.L_x_10) ;  /* 0x0000000000540947 */ /* 0x000fea0003800000 */
[----:B------:R-:W-:Y:S01]  /*06e0*/  UMOV UR9, 0x400 ;  /* 0x0000040000097882 */ /* 0x000fe20000000000 */
[----:B---3--:R-:W-:Y:S01]  /*06f0*/  UMOV UR8, 0x20 ;  /* 0x0000002000087882 */ /* 0x008fe20000000000 */
[----:B------:R-:W-:Y:S01]  /*0700*/  UMOV UR7, 0x80 ;  /* 0x0000008000077882 */ /* 0x000fe20000000000 */
[----:B------:R-:W-:Y:S02]  /*0710*/  ULEA UR9, UR37, UR9, 0x18 ;  /* 0x0000000925097291 */ /* 0x000fe4000f8ec0ff */
[----:B------:R-:W-:-:S04]  /*0720*/  UIADD3 UR12, UPT, UPT, -UR8, 0x100000, URZ ;  /* 0x00100000080c7890 */ /* 0x000fc8000fffe1ff */
[----:B------:R-:W-:Y:S02]  /*0730*/  USHF.L.U32 UR13, UR12, 0xb, URZ ;  /* 0x0000000b0c0d7899 */ /* 0x000fe400080006ff */
[----:B------:R-:W-:Y:S02]  /*0740*/  USHF.L.U32 UR12, UR12, 0x1, URZ ;  /* 0x000000010c0c7899 */ /* 0x000fe400080006ff */
[----:B------:R-:W-:-:S04]  /*0750*/  UIADD3 UR14, UPT, UPT, -UR7, 0x100000, URZ ;  /* 0x00100000070e7890 */ /* 0x000fc8000fffe1ff */
[----:B------:R-:W-:Y:S02]  /*0760*/  USHF.L.U32 UR15, UR14, 0xb, URZ ;  /* 0x0000000b0e0f7899 */ /* 0x000fe400080006ff */
[----:B------:R-:W-:Y:S01]  /*0770*/  USHF.L.U32 UR14, UR14, 0x1, URZ ;  /* 0x000000010e0e7899 */ /* 0x000fe200080006ff */
[----:B------:R-:W-:Y:S01]  /*0780*/  ELECT P0, URZ, PT ;  /* 0x0000000000ff782f */ /* 0x000fe20003800000 */
[----:B------:R-:W2:Y:S02]  /*0790*/  FENCE.VIEW.ASYNC.S ;  /* 0x00000000000073c6 */ /* 0x000ea40000000000 */
[----:B--2---:R2:W3:Y:S08]  /*07a0*/  SYNCS.EXCH.64 URZ, [UR9+0x50], UR12 ;  /* 0x0000500c09ff75b2 */ /* 0x0044f00008000100 */
        /* <DEDUP_REMOVED lines=8> */
.L_x_10:
[----:B------:R-:W4:Y:S01]  /*0830*/  SHFL.IDX PT, R0, R173, RZ, 0x1f ;  /* 0x00001fffad007589 */ /* 0x000f2200000e0000 */
[----:B------:R-:W-:Y:S01]  /*0840*/  NOP ;  /* 0x0000000000007918 */ /* 0x000fe20000000000 */
[----:B----4-:R-:W-:-:S13]  /*0850*/  ISETP.NE.AND P0, PT, R0, 0x3, PT ;  /* 0x000000030000780c */ /* 0x010fda0003f05270 */
[----:B------:R-:W-:Y:S05]  /*0860*/  @P0 BRA `(.L_x_11) ;  /* 0x00000000002c0947 */ /* 0x000fea0003800000 */
[----:B---3--:R-:W-:Y:S01]  /*0870*/  UMOV UR8, 0x400 ;  /* 0x0000040000087882 */ /* 0x008fe20000000000 */
[----:B------:R-:W-:Y:S01]  /*0880*/  UMOV UR7, 0x20 ;  /* 0x0000002000077882 */ /* 0x000fe20000000000 */
[----:B------:R-:W-:Y:S02]  /*0890*/  ULEA UR8, UR37, UR8, 0x18 ;  /* 0x0000000825087291 */ /* 0x000fe4000f8ec0ff */
[----:B--2---:R-:W-:-:S04]  /*08a0*/  UIADD3 UR12, UPT, UPT, -UR7, 0x100000, URZ ;  /* 0x00100000070c7890 */ /* 0x004fc8000fffe1ff */
[----:B------:R-:W-:Y:S02]  /*08b0*/  USHF.L.U32 UR13, UR12, 0xb, URZ ;  /* 0x0000000b0c0d7899 */ /* 0x000fe400080006ff */
[----:B------:R-:W-:Y:S01]  /*08c0*/  USHF.L.U32 UR12, UR12, 0x1, URZ ;  /* 0x000000010c0c7899 */ /* 0x000fe200080006ff */
[----:B------:R-:W-:Y:S01]  /*08d0*/  ELECT P0, URZ, PT ;  /* 0x0000000000ff782f */ /* 0x000fe20003800000 */
[----:B------:R-:W2:Y:S10]  /*08e0*/  FENCE.VIEW.ASYNC.S ;  /* 0x00000000000073c6 */ /* 0x000eb40000000000 */
[----:B--2---:R4:W2:Y:S01]  /*08f0*/  SYNCS.EXCH.64 URZ, [UR8+0x90], UR12 ;  /* 0x0000900c08ff75b2 */ /* 0x0048a20008000100 */
[----:B------:R4:W3:Y:S02]  /*0900*/  SYNCS.EXCH.64 URZ, [UR8+0x98], UR12 ;  /* 0x0000980c08ff75b2 */ /* 0x0008e40008000100 */
[----:B----4-:R-:W-:Y:S01]  /*0910*/  NOP ;  /* 0x0000000000007918 */ /* 0x010fe20000000000 */
.L_x_11:
[----:B------:R-:W4:Y:S01]  /*0920*/  SHFL.IDX PT, R0, R173, RZ, 0x1f ;  /* 0x00001fffad007589 */ /* 0x000f2200000e0000 */
[----:B------:R-:W-:Y:S01]  /*0930*/  NOP ;  /* 0x0000000000007918 */ /* 0x000fe20000000000 */
[----:B----4-:R-:W-:-:S13]  /*0940*/  ISETP.NE.AND P0, PT, R0, 0x4, PT ;  /* 0x000000040000780c */ /* 0x010fda0003f05270 */
[----:B------:R-:W-:Y:S05]  /*0950*/  @P0 BRA `(.L_x_12) ;  /* 0x0000000000480947 */ /* 0x000fea0003800000 */
[----:B--2---:R-:W-:Y:S01]  /*0960*/  UMOV UR9, 0x1e0 ;  /* 0x000001e000097882 */ /* 0x004fe20000000000 */
[----:B---3--:R-:W-:Y:S01]  /*0970*/  UMOV UR8, 0x400 ;  /* 0x0000040000087882 */ /* 0x008fe20000000000 */
[----:B------:R-:W-:Y:S01]  /*0980*/  USEL UR9, UR9, 0x1a0, UP5 ;  /* 0x000001a009097887 */ /* 0x000fe2000a800000 */
        /* <DEDUP_REMOVED lines=10> */
[----:B--2---:R4:W2:Y:S08]  /*0a30*/  SYNCS.EXCH.64 URZ, [UR8+0xa0], UR12 ;  /* 0x0000a00c08ff75b2 */ /* 0x0048b00008000100 */
[----:B------:R4:W3:Y:S01]  /*0a40*/  SYNCS.EXCH.64 URZ, [UR8+0xb0], UR14 ;  /* 0x0000b00e08ff75b2 */ /* 0x0008e20008000100 */
[----:B------:R4:W1:Y:S01]  /*0a50*/  SYNCS.EXCH.64 URZ, [UR8+0xa8], UR12 ;  /* 0x0000a80c08ff75b2 */ /* 0x0008620008000100 */
[----:B------:R4:W1:Y:S02]  /*0a60*/  SYNCS.EXCH.64 URZ, [UR8+0xb8], UR14 ;  /* 0x0000b80e08ff75b2 */ /* 0x0008640008000100 */
[----:B----4-:R-:W-:Y:S01]  /*0a70*/  NOP ;  /* 0x0000000000007918 */ /* 0x010fe20000000000 */
.L_x_12:
[----:B------:R-:W4:Y:S01]  /*0a80*/  SHFL.IDX PT, R0, R173, RZ, 0x1f ;  /* 0x00001fffad007589 */ /* 0x000f2200000e0000 */
[----:B------:R-:W-:Y:S01]  /*0a90*/  NOP ;  /* 0x0000000000007918 */ /* 0x000fe20000000000 */
[----:B----4-:R-:W-:-:S13]  /*0aa0*/  ISETP.NE.AND P0, PT, R0, 0x5, PT ;  /* 0x000000050000780c */ /* 0x010fda0003f05270 */
[----:B------:R-:W-:Y:S05]  /*0ab0*/  @P0 BRA `(.L_x_13) ;  /* 0x0000000000440947 */ /* 0x000fea0003800000 */
[----:B--2---:R-:W-:Y:S01]  /*0ac0*/  UMOV UR9, 0x400 ;  /* 0x0000040000097882 */ /* 0x004fe20000000000 */
        /* <DEDUP_REMOVED lines=16> */
.L_x_13:
[----:B------:R-:W4:Y:S01]  /*0bd0*/  SHFL.IDX PT, R0, R173, RZ, 0x1f ;  /* 0x00001fffad007589 */ /* 0x000f2200000e0000 */
[----:B------:R-:W-:Y:S01]  /*0be0*/  ISETP.NE.OR P1, PT, RZ, UR10, !P1 ;  /* 0x0000000aff007c0c */ /* 0x000fe2000cf25670 */
        /* <DEDUP_REMOVED lines=12> */
[----:B------:R4:W3:Y:S01]  /*0cb0*/  SYNCS.EXCH.64 URZ, [UR8+0xf0], UR12 ;  /* 0x0000f00c08ff75b2 */ /* 0x0008e20008000100 */
[----:B------:R4:W1:Y:S01]  /*0cc0*/  SYNCS.EXCH.64 URZ, [UR8+0xe8], UR12 ;  /* 0x0000e80c08ff75b2 */ /* 0x0008620008000100 */
[----:B------:R4:W1:Y:S02]  /*0cd0*/  SYNCS.EXCH.64 URZ, [UR8+0xf8], UR12 ;  /* 0x0000f80c08ff75b2 */ /* 0x0008640008000100 */
[----:B----4-:R-:W-:Y:S01]  /*0ce0*/  NOP ;  /* 0x0000000000007918 */ /* 0x010fe20000000000 */
.L_x_14:
[----:B------:R-:W-:Y:S01]  /*0cf0*/  VOTEU.ALL UP1, P1 ;  /* 0x0000000000ff7886 */ /* 0x000fe20000820000 */
[----:B---3--:R-:W3:Y:S01]  /*0d00*/  LDCU UR8, c[0x0][0x36c] ;  /* 0x00006d80ff0877ac */ /* 0x008ee20008000800 */
[----:B------:R-:W-:Y:S01]  /*0d10*/  NOP ;  /* 0x0000000000007918 */ /* 0x000fe20000000000 */
[----:B------:R-:W-:Y:S01]  /*0d20*/  LOP3.LUT R10, R185, 0x1f, RZ, 0xc0, !PT ;  /* 0x0000001fb90a7812 */ /* 0x000fe200078ec0ff */
[----:B--2---:R-:W-:Y:S01]  /*0d30*/  UMOV UR12, 0x20 ;  /* 0x00000020000c7882 */ /* 0x004fe20000000000 */
[----:B------:R-:W-:Y:S01]  /*0d40*/  @!UP1 UMOV UR7, 0x400 ;  /* 0x0000040000079882 */ /* 0x000fe20000000000 */
[----:B------:R-:W-:-:S04]  /*0d50*/  @!UP1 UIADD3 UR12, UPT, UPT, -UR12, 0x100000, URZ ;  /* 0x001000000c0c9890 */ /* 0x000fc8000fffe1ff */
[----:B------:R-:W-:Y:S02]  /*0d60*/  @!UP1 USHF.L.U32 UR13, UR12, 0xb, URZ ;  /* 0x0000000b0c0d9899 */ /* 0x000fe400080006ff */
[----:B------:R-:W-:Y:S02]  /*0d70*/  @!UP1 USHF.L.U32 UR12, UR12, 0x1, URZ ;  /* 0x000000010c0c9899 */ /* 0x000fe400080006ff */
[----:B------:R-:W-:Y:S01]  /*0d80*/  @!UP1 ULEA UR7, UR37, UR7, 0x18 ;  /* 0x0000000725079291 */ /* 0x000fe2000f8ec0ff */
[----:B------:R-:W-:Y:S01]  /*0d90*/  VOTEU.ALL UP1, P1 ;  /* 0x0000000000ff7886 */ /* 0x000fe20000820000 */
[----:B------:R-:W-:Y:S01]  /*0da0*/  UISETP.NE.AND UP4, UPT, UR10, URZ, UPT ;  /* 0x000000ff0a00728c */ /* 0x000fe2000bf85270 */
[----:B------:R-:W2:Y:S09]  /*0db0*/  FENCE.VIEW.ASYNC.S ;  /* 0x00000000000073c6 */ /* 0x000eb20000000000 */
[----:B--2---:R2:W4:Y:S01]  /*0dc0*/  @!UP1 SYNCS.EXCH.64 URZ, [UR7+0x100], UR12 ;  /* 0x0001000c07ff95b2 */ /* 0x0045220008000100 */
[----:B---3--:R-:W-:-:S09]  /*0dd0*/  UISETP.EQ.U32.AND UP1, UPT, UR8, 0x1, UPT ;  /* 0x000000010800788c */ /* 0x008fd2000bf22070 */
[----:B------:R-:W-:Y:S05]  /*0de0*/  BRA.U !UP1, `(.L_x_15) ;  /* 0x0000000109087547 */ /* 0x000fea000b800000 */
[----:B-1--4-:R-:W-:Y:S01]  /*0df0*/  UCGABAR_ARV ;  /* 0x00000000000079c7 */ /* 0x012fe20008000000 */
[----:B------:R-:W-:Y:S05]  /*0e00*/  BRA `(.L_x_16) ;  /* 0x0000000000047947 */ /* 0x000fea0003800000 */
.L_x_15:
[----:B-1--4-:R-:W-:Y:S01]  /*0e10*/  NOP ;  /* 0x0000000000007918 */ /* 0x012fe20000000000 */
.L_x_16:
[----:B------:R-:W1:Y:S01]  /*0e20*/  S2R R20, SR_CTAID.Y ;  /* 0x0000000000147919 */ /* 0x000e620000002600 */
[----:B------:R-:W-:-:S05]  /*0e30*/  CS2R.32 R170, SR_CgaSize ;  /* 0x0000000000aa7805 */ /* 0x000fca0000008a00 */
[----:B------:R-:W-:-:S05]  /*0e40*/  IMAD R170, R170, -0xa0, RZ ;  /* 0xffffff60aaaa7824 */ /* 0x000fca00078e02ff */
[----:B--2---:R-:W-:-:S14]  /*0e50*/  R2UR UR7, R170 ;  /* 0x00000000aa0772ca */ /* 0x004fdc00000e0000 */
[----:B------:R-:W2:Y:S01]  /*0e60*/  LDCU UR7, c[0x0][UR7+0x2b4] ;  /* 0x00005680070777ac */ /* 0x000ea20008000800 */
[----:B------:R-:W-:-:S05]  /*0e70*/  CS2R.32 R0, SR_CgaSize ;  /* 0x0000000000007805 */ /* 0x000fca0000008a00 */
[----:B------:R-:W-:-:S06]  /*0e80*/  IMAD R0, R0, -0xa0, RZ ;  /* 0xffffff6000007824 */ /* 0x000fcc00078e02ff */
[----:B------:R-:W3:Y:S01]  /*0e90*/  LDC R0, c[0x0][R0+0x2a4] ;  /* 0x0000a90000007b82 */ /* 0x000ee20000000800 */
[----:B------:R-:W-:Y:S01]  /*0ea0*/  PRMT R8, RZ, 0x7610, R8 ;  /* 0x00007610ff087816 */ /* 0x000fe20000000008 */
[----:B------:R-:W4:Y:S01]  /*0eb0*/  S2R R11, SR_CTAID.X ;  /* 0x00000000000b7919 */ /* 0x000f220000002500 */
[----:B------:R-:W-:-:S05]  /*0ec0*/  CS2R.32 R170, SR_CgaSize ;  /* 0x0000000000aa7805 */ /* 0x000fca0000008a00 */
[----:B------:R-:W-:-:S05]  /*0ed0*/  IMAD R170, R170, -0xa0, RZ ;  /* 0xffffff60aaaa7824 */ /* 0x000fca00078e02ff */
[----:B------:R-:W-:-:S14]  /*0ee0*/  R2UR UR8, R170 ;  /* 0x00000000aa0872ca */ /* 0x000fdc00000e0000 */
[----:B------:R-:W3:Y:S01]  /*0ef0*/  LDCU UR8, c[0x0][UR8+0x2b0] ;  /* 0x00005600080877ac */ /* 0x000ee20008000800 */
[----:B------:R-:W-:Y:S01]  /*0f00*/  UISETP.NE.AND UP2, UPT, UR10, 0x2, UPT ;  /* 0x000000020a00788c */ /* 0x000fe2000bf45270 */
[----:B------:R-:W2:Y:S01]  /*0f10*/  LDC R9, c[0x0][0xb24] ;  /* 0x0002c900ff097b82 */ /* 0x000ea20000000800 */
[----:B------:R-:W-:-:S05]  /*0f20*/  CS2R.32 R2, SR_CgaSize ;  /* 0x0000000000027805 */ /* 0x000fca0000008a00 */
[----:B------:R-:W-:-:S06]  /*0f30*/  IMAD R2, R2, -0xa0, RZ ;  /* 0xffffff6002027824 */ /* 0x000fcc00078e02ff */
[----:B------:R-:W3:Y:S08]  /*0f40*/  LDC R2, c[0x0][R2+0x2a0] ;  /* 0x0000a80002027b82 */ /* 0x000ef00000000800 */
[----:B------:R-:W3:Y:S01]  /*0f50*/  LDC R72, c[0x0][0xb24] ;  /* 0x0002c900ff487b82 */ /* 0x000ee20000000800 */
[----:B-1----:R-:W-:-:S07]  /*0f60*/  I2FP.F32.U32 R3, R20 ;  /* 0x0000001400037245 */ /* 0x002fce0000201000 */
[----:B------:R-:W1:Y:S01]  /*0f70*/  S2UR UR36, SR_CTAID.Z ;  /* 0x00000000002479c3 */ /* 0x000e620000002700 */
[----:B--2---:R-:W-:Y:S01]  /*0f80*/  ISETP.GE.AND P0, PT, R9, 0x1, PT ;  /* 0x000000010900780c */ /* 0x004fe20003f06270 */
[----:B----4-:R-:W-:Y:S01]  /*0f90*/  IMAD.MOV.U32 R21, RZ, RZ, R11 ;  /* 0x000000ffff157224 */ /* 0x010fe200078e000b */
[----:B------:R-:W-:Y:S01]  /*0fa0*/  I2FP.F32.U32 R4, R11 ;  /* 0x0000000b00047245 */ /* 0x000fe20000201000 */
[----:B------:R-:W-:Y:S01]  /*0fb0*/  FMUL R3, R3, UR7 ;  /* 0x0000000703037c20 */ /* 0x000fe20008400000 */
[----:B------:R-:W2:Y:S03]  /*0fc0*/  LDCU UR7, c[0x0][0xb30] ;  /* 0x00016600ff0777ac */ /* 0x000ea60008000800 */
[----:B---3--:R-:W-:Y:S01]  /*0fd0*/  FMUL R4, R4, UR8 ;  /* 0x0000000804047c20 */ /* 0x008fe20008400000 */
[----:B------:R-:W3:Y:S08]  /*0fe0*/  F2I.U32.TRUNC.NTZ R147, R3 ;  /* 0x0000000300937305 */ /* 0x000ef0000020f000 */
[----:B------:R-:W4:Y:S01]  /*0ff0*/  F2I.U32.TRUNC.NTZ R170, R4 ;  /* 0x0000000400aa7305 */ /* 0x000f22000020f000 */
[----:B--2---:R-:W-:Y:S01]  /*1000*/  UISETP.NE.AND UP3, UPT, UR7, 0x1, UPT ;  /* 0x000000010700788c */ /* 0x004fe2000bf65270 */
[----:B---3--:R-:W-:-:S05]  /*1010*/  IADD3 R147, PT, PT, -R147, RZ, RZ ;  /* 0x000000ff93937210 */ /* 0x008fca0007ffe1ff */
[----:B------:R-:W-:Y:S01]  /*1020*/  IMAD R147, R0, R147, R20 ;  /* 0x0000009300937224 */ /* 0x000fe200078e0214 */
[----:B------:R-:W-:Y:S01]  /*1030*/  PRMT R0, RZ, 0x7610, R0 ;  /* 0x00007610ff007816 */ /* 0x000fe20000000000 */
[----:B----4-:R-:W-:-:S04]  /*1040*/  IMAD.MOV R170, RZ, RZ, -R170 ;  /* 0x000000ffffaa7224 */ /* 0x010fc800078e0aaa */
[----:B------:R-:W-:Y:S01]  /*1050*/  IMAD R170, R2, R170, R11 ;  /* 0x000000aa02aa7224 */ /* 0x000fe200078e020b */
[----:B-1----:R-:W-:Y:S06]  /*1060*/  BRA.U UP4, `(.L_x_17) ;  /* 0x0000000104247547 */ /* 0x002fec000b800000 */
[----:B------:R-:W-:Y:S01]  /*1070*/  ISETP.NE.AND P1, PT, R147, RZ, PT ;  /* 0x000000ff9300720c */ /* 0x000fe20003f25270 */
[----:B------:R-:W-:Y:S01]  /*1080*/  IMAD.MOV.U32 R0, RZ, RZ, 0x3 ;  /* 0x00000003ff007424 */ /* 0x000fe200078e00ff */
[C---:B------:R-:W-:Y:S02]  /*1090*/  LOP3.LUT R3, R170.reuse, 0xfffffffe, RZ, 0xc0, !PT ;  /* 0xfffffffeaa037812 */ /* 0x040fe400078ec0ff */
[----:B------:R-:W-:Y:S02]  /*10a0*/  ISETP.LT.U32.OR P1, PT, R170, 0x2, !P1 ;  /* 0x00000002aa00780c */ /* 0x000fe40004f21470 */
[----:B------:R-:W-:Y:S02]  /*10b0*/  SHF.L.U32 R0, R0, R3, RZ ;  /* 0x0000000300007219 */ /* 0x000fe400000006ff */
[----:B------:R-:W-:Y:S02]  /*10c0*/  SEL R5, RZ, 0x1, !P1 ;  /* 0x00000001ff057807 */ /* 0x000fe40004800000 */
[----:B------:R-:W-:-:S05]  /*10d0*/  SEL R2, RZ, 0x2, !P1 ;  /* 0x00000002ff027807 */ /* 0x000fca0004800000 */
[----:B------:R-:W-:-:S05]  /*10e0*/  IMAD.IADD R2, R5, 0x1, R2 ;  /* 0x0000000105027824 */ /* 0x000fca00078e0202 */
[----:B------:R-:W-:Y:S02]  /*10f0*/  PRMT R8, R2, 0x7610, R8 ;  /* 0x0000761002087816 */ /* 0x000fe40000000008 */
.L_x_17:
[----:B------:R-:W-:Y:S05]  /*1100*/  @!P0 BRA `(.L_x_18) ;  /* 0x0000000000b88947 */ /* 0x000fea0003800000 */
[----:B------:R-:W1:Y:S01]  /*1110*/  LDC.64 R4, c[0x0][0xb18] ;  /* 0x0002c600ff047b82 */ /* 0x000e620000000a00 */
[----:B------:R-:W-:-:S07]  /*1120*/  ISETP.NE.AND P0, PT, R9, 0x1, PT ;  /* 0x000000010900780c */ /* 0x000fce0003f05270 */
[----:B------:R-:W2:Y:S08]  /*1130*/  LDC R14, c[0x0][0xb0c] ;  /* 0x0002c300ff0e7b82 */ /* 0x000eb00000000800 */
[----:B------:R-:W3:Y:S08]  /*1140*/  LDC R13, c[0x0][0x370] ;  /* 0x0000dc00ff0d7b82 */ /* 0x000ef00000000800 */
[----:B------:R-:W4:Y:S01]  /*1150*/  LDC R16, c[0x0][0x374] ;  /* 0x0000dd00ff107b82 */ /* 0x000f220000000800 */
[----:B-1----:R-:W-:-:S07]  /*1160*/  ISETP.NE.AND P1, PT, R4, 0x1, PT ;  /* 0x000000010400780c */ /* 0x002fce0003f25270 */
[----:B------:R-:W3:Y:S01]  /*1170*/  LDC.64 R6, c[0x0][0xb10] ;  /* 0x0002c400ff067b82 */ /* 0x000ee20000000a00 */
[----:B--2---:R-:W-:-:S07]  /*1180*/  ISETP.NE.AND P2, PT, R14, 0x1, PT ;  /* 0x000000010e00780c */ /* 0x004fce0003f45270 */
[----:B------:R-:W1:Y:S08]  /*1190*/  LDC R12, c[0x0][0xb20] ;  /* 0x0002c800ff0c7b82 */ /* 0x000e700000000800 */
[----:B------:R-:W2:Y:S01]  /*11a0*/  LDC.64 R2, c[0x0][0xb28] ;  /* 0x0002ca00ff027b82 */ /* 0x000ea20000000a00 */
[----:B----4-:R-:W-:-:S04]  /*11b0*/  IMAD.HI.U32 R15, R16, R5, RZ ;  /* 0x00000005100f7227 */ /* 0x010fc800078e00ff */
[----:B------:R-:W-:-:S04]  /*11c0*/  IMAD.HI.U32 R5, R20, R5, RZ ;  /* 0x0000000514057227 */ /* 0x000fc800078e00ff */
[----:B---3--:R-:W-:-:S04]  /*11d0*/  IMAD.HI.U32 R18, R13, R6, RZ ;  /* 0x000000060d127227 */ /* 0x008fc800078e00ff */
[C---:B------:R-:W-:Y:S01]  /*11e0*/  IMAD.HI.U32 R22, R11.reuse, R6, RZ ;  /* 0x000000060b167227 */ /* 0x040fe200078e00ff */
[-C--:B------:R-:W-:Y:S02]  /*11f0*/  @P2 SHF.R.U32.HI R13, RZ, R7.reuse, R18 ;  /* 0x00000007ff0d2219 */ /* 0x080fe40000011612 */
[-C--:B-1----:R-:W-:Y:S02]  /*1200*/  @P1 SHF.R.U32.HI R16, RZ, R12.reuse, R15 ;  /* 0x0000000cff101219 */ /* 0x082fe4000001160f */
[----:B------:R-:W-:Y:S02]  /*1210*/  SHF.R.U32.HI R5, RZ, R12, R5 ;  /* 0x0000000cff057219 */ /* 0x000fe40000011605 */
[----:B------:R-:W-:Y:S02]  /*1220*/  SHF.R.U32.HI R22, RZ, R7, R22 ;  /* 0x00000007ff167219 */ /* 0x000fe40000011616 */
[----:B------:R-:W-:Y:S01]  /*1230*/  SEL R5, R20, R5, !P1 ;  /* 0x0000000514057207 */ /* 0x000fe20004800000 */
[----:B--2---:R-:W-:Y:S01]  /*1240*/  IMAD.HI.U32 R18, R16, R2, RZ ;  /* 0x0000000210127227 */ /* 0x004fe200078e00ff */
[----:B------:R-:W-:-:S02]  /*1250*/  SEL R21, R11, R22, !P2 ;  /* 0x000000160b157207 */ /* 0x000fc40005000000 */
[----:B------:R-:W-:Y:S01]  /*1260*/  IADD3 R7, PT, PT, -R5, RZ, RZ ;  /* 0x000000ff05077210 */ /* 0x000fe20007ffe1ff */
[----:B------:R-:W-:Y:S01]  /*1270*/  IMAD.HI.U32 R6, R13, R2, RZ ;  /* 0x000000020d067227 */ /* 0x000fe200078e00ff */
[----:B------:R-:W-:-:S03]  /*1280*/  @P0 SHF.R.U32.HI R16, RZ, R3, R18 ;  /* 0x00000003ff100219 */ /* 0x000fc60000011612 */
[----:B------:R-:W-:Y:S01]  /*1290*/  IMAD R7, R4, R7, R20 ;  /* 0x0000000704077224 */ /* 0x000fe200078e0214 */
[----:B------:R-:W-:Y:S01]  /*12a0*/  @P0 SHF.R.U32.HI R13, RZ, R3, R6 ;  /* 0x00000003ff0d0219 */ /* 0x000fe20000011606 */
[----:B------:R-:W-:-:S04]  /*12b0*/  IMAD R16, R16, R9, RZ ;  /* 0x0000000910107224 */ /* 0x000fc800078e02ff */
[----:B------:R-:W-:Y:S01]  /*12c0*/  IMAD R6, R13, R9, RZ ;  /* 0x000000090d067224 */ /* 0x000fe200078e02ff */
[----:B------:R-:W-:-:S04]  /*12d0*/  ISETP.GE.AND P1, PT, R5, R16, PT ;  /* 0x000000100500720c */ /* 0x000fc80003f26270 */
[----:B------:R-:W-:Y:S01]  /*12e0*/  ISETP.GE.OR P1, PT, R21, R6, P1 ;  /* 0x000000061500720c */ /* 0x000fe20000f26670 */
[----:B------:R-:W-:-:S05]  /*12f0*/  IMAD.HI.U32 R6, R5, R2, RZ ;  /* 0x0000000205067227 */ /* 0x000fca00078e00ff */
[----:B------:R-:W-:-:S04]  /*1300*/  SHF.R.U32.HI R6, RZ, R3, R6 ;  /* 0x00000003ff067219 */ /* 0x000fc80000011606 */
[----:B------:R-:W-:-:S03]  /*1310*/  SEL R6, R5, R6, !P0 ;  /* 0x0000000605067207 */ /* 0x000fc60004000000 */
[----:B------:R-:W-:Y:S01]  /*1320*/  @!P1 IMAD.HI.U32 R12, R21, R2, RZ ;  /* 0x00000002150c9227 */ /* 0x000fe200078e00ff */
[----:B------:R-:W-:-:S04]  /*1330*/  IADD3 R2, PT, PT, -R6, RZ, RZ ;  /* 0x000000ff06027210 */ /* 0x000fc80007ffe1ff */
[----:B------:R-:W-:Y:S01]  /*1340*/  @!P1 SHF.R.U32.HI R12, RZ, R3, R12 ;  /* 0x00000003ff0c9219 */ /* 0x000fe2000001160c */
[----:B------:R-:W-:-:S03]  /*1350*/  IMAD R2, R9, R2, R5 ;  /* 0x0000000209027224 */ /* 0x000fc600078e0205 */
[----:B------:R-:W-:-:S05]  /*1360*/  @!P1 SEL R3, R21, R12, !P0 ;  /* 0x0000000c15039207 */ /* 0x000fca0004000000 */
[--C-:B------:R-:W-:Y:S02]  /*1370*/  @!P1 IMAD.IADD R6, R6, 0x1, -R3.reuse ;  /* 0x0000000106069824 */ /* 0x100fe400078e0a03 */
[----:B------:R-:W-:Y:S01]  /*1380*/  @!P1 IMAD R3, R2, R13, R3 ;  /* 0x0000000d02039224 */ /* 0x000fe200078e0203 */
[----:B------:R-:W-:Y:S01]  /*1390*/  IADD3 R2, PT, PT, -R21, RZ, RZ ;  /* 0x000000ff15027210 */ /* 0x000fe20007ffe1ff */
[----:B------:R-:W-:Y:S02]  /*13a0*/  @!P1 IMAD R5, R6, R9, R21 ;  /* 0x0000000906059224 */ /* 0x000fe400078e0215 */
[----:B------:R-:W-:Y:S02]  /*13b0*/  @!P1 IMAD.MOV.U32 R21, RZ, RZ, R3 ;  /* 0x000000ffff159224 */ /* 0x000fe400078e0003 */
[----:B------:R-:W-:Y:S02]  /*13c0*/  IMAD R2, R14, R2, R11 ;  /* 0x000000020e027224 */ /* 0x000fe400078e020b */
[----:B------:R-:W-:-:S02]  /*13d0*/  IMAD R20, R5, R4, R7 ;  /* 0x0000000405147224 */ /* 0x000fc400078e0207 */
[----:B------:R-:W-:Y:S02]  /*13e0*/  IMAD R21, R21, R14, R2 ;  /* 0x0000000e15157224 */ /* 0x000fe400078e0202 */
.L_x_18:
[----:B------:R-:W-:Y:S05]  /*13f0*/  BRA.U UP3, `(.L_x_19) ;  /* 0x0000000103407547 */ /* 0x000fea000b800000 */
[----:B------:R-:W1:Y:S08]  /*1400*/  LDC.64 R4, c[0x0][0xb10] ;  /* 0x0002c400ff047b82 */ /* 0x000e700000000a00 */
[----:B------:R-:W2:Y:S08]  /*1410*/  LDC.64 R2, c[0x0][0xb18] ;  /* 0x0002c600ff027b82 */ /* 0x000eb00000000a00 */
[----:B------:R-:W3:Y:S08]  /*1420*/  LDC R6, c[0x0][0xb20] ;  /* 0x0002c800ff067b82 */ /* 0x000ef00000000800 */
[----:B------:R-:W4:Y:S01]  /*1430*/  LDC R12, c[0x0][0xb0c] ;  /* 0x0002c300ff0c7b82 */ /* 0x000f220000000800 */
[----:B-1----:R-:W-:-:S05]  /*1440*/  IMAD.HI.U32 R4, R21, R4, RZ ;  /* 0x0000000415047227 */ /* 0x002fca00078e00ff */
[----:B------:R-:W-:Y:S01]  /*1450*/  SHF.R.U32.HI R4, RZ, R5, R4 ;  /* 0x00000005ff047219 */ /* 0x000fe20000011604 */
[----:B--2---:R-:W-:Y:S01]  /*1460*/  IMAD.HI.U32 R3, R20, R3, RZ ;  /* 0x0000000314037227 */ /* 0x004fe200078e00ff */
[----:B------:R-:W-:-:S04]  /*1470*/  ISETP.NE.AND P0, PT, R2, 0x1, PT ;  /* 0x000000010200780c */ /* 0x000fc80003f05270 */
[----:B---3--:R-:W-:-:S04]  /*1480*/  SHF.R.U32.HI R3, RZ, R6, R3 ;  /* 0x00000006ff037219 */ /* 0x008fc80000011603 */
[----:B------:R-:W-:Y:S02]  /*1490*/  SEL R3, R20, R3, !P0 ;  /* 0x0000000314037207 */ /* 0x000fe40004000000 */
[----:B----4-:R-:W-:-:S04]  /*14a0*/  ISETP.NE.AND P1, PT, R12, 0x1, PT ;  /* 0x000000010c00780c */ /* 0x010fc80003f25270 */
[----:B------:R-:W-:-:S05]  /*14b0*/  SEL R6, R21, R4, !P1 ;  /* 0x0000000415067207 */ /* 0x000fca0004800000 */
[----:B------:R-:W-:Y:S02]  /*14c0*/  IMAD.IADD R4, R3, 0x1, -R6 ;  /* 0x0000000103047824 */ /* 0x000fe400078e0a06 */
[----:B------:R-:W-:Y:S02]  /*14d0*/  IMAD.IADD R3, R6, 0x1, -R3 ;  /* 0x0000000106037824 */ /* 0x000fe400078e0a03 */
[----:B------:R-:W-:Y:S02]  /*14e0*/  IMAD R21, R4, R12, R21 ;  /* 0x0000000c04157224 */ /* 0x000fe400078e0215 */
[----:B------:R-:W-:Y:S02]  /*14f0*/  IMAD R20, R3, R2, R20 ;  /* 0x0000000203147224 */ /* 0x000fe400078e0214 */
.L_x_19:
[----:B------:R-:W-:Y:S05]  /*1500*/  BRA.U !UP1, `(.L_x_20) ;  /* 0x00000001090c7547 */ /* 0x000fea000b800000 */
[----:B------:R-:W-:Y:S01]  /*1510*/  UCGABAR_WAIT ;  /* 0x0000000000007dc7 */ /* 0x000fe20008000000 */
[----:B------:R-:W-:Y:S01]  /*1520*/  CCTL.IVALL ;  /* 0x00000000ff00798f */ /* 0x000fe20002000000 */
[----:B------:R-:W-:Y:S05]  /*1530*/  BRA `(.L_x_21) ;  /* 0x0000000000047947 */ /* 0x000fea0003800000 */
.L_x_20:
[----:B------:R-:W-:Y:S06]  /*1540*/  BAR.SYNC.DEFER_BLOCKING 0x0 ;  /* 0x0000000000007b1d */ /* 0x000fec0000010000 */
.L_x_21:
[----:B------:R-:W-:Y:S05]  /*1550*/  BRA.U UP2, `(.L_x_22) ;  /* 0x0000001102c87547 */ /* 0x000fea000b800000 */
[----:B------:R-:W1:Y:S01]  /*1560*/  LDCU UR4, c[0x0][0x38c] ;  /* 0x00007180ff0477ac */ /* 0x000e620008000800 */
[----:B------:R-:W2:Y:S01]  /*1570*/  LDC R9, c[0x0][0x370] ;  /* 0x0000dc00ff097b82 */ /* 0x000ea20000000800 */
[----:B------:R-:W-:Y:S01]  /*1580*/  IMAD.SHL.U32 R16, R11, 0x80, RZ ;  /* 0x000000800b107824 */ /* 0x000fe200078e00ff */
[----:B------:R-:W-:Y:S01]  /*1590*/  PLOP3.LUT P1, PT, PT, PT, UP5, 0x80, 0x8 ;  /* 0x000000000008781c */ /* 0x000fe20003f2f058 */
[----:B------:R-:W-:Y:S01]  /*15a0*/  UISETP.NE.AND UP1, UPT, UR10, URZ, UPT ;  /* 0x000000ff0a00728c */ /* 0x000fe2000bf25270 */
[----:B------:R-:W-:Y:S01]  /*15b0*/  ISETP.NE.AND P4, PT, R10, RZ, P5 ;  /* 0x000000ff0a00720c */ /* 0x000fe20002f85270 */
[----:B------:R-:W-:Y:S01]  /*15c0*/  IMAD.MOV.U32 R15, RZ, RZ, 0x1 ;  /* 0x00000001ff0f7424 */ /* 0x000fe200078e00ff */
[----:B------:R-:W-:Y:S01]  /*15d0*/  PLOP3.LUT P1, PT, P1, PT, PT, 0x8, 0x80 ;  /* 0x000000000080781c */ /* 0x000fe20000f2e170 */
[----:B------:R-:W-:Y:S01]  /*15e0*/  IMAD.MOV.U32 R14, RZ, RZ, RZ ;  /* 0x000000ffff0e7224 */ /* 0x000fe200078e00ff */
[----:B------:R-:W3:Y:S01]  /*15f0*/  LDC R0, c[0x0][0x374] ;  /* 0x0000dd00ff007b82 */ /* 0x000ee20000000800 */
[----:B------:R-:W-:Y:S01]  /*1600*/  CS2R R12, SRZ ;  /* 0x00000000000c7805 */ /* 0x000fe2000001ff00 */
[----:B------:R-:W-:Y:S01]  /*1610*/  IMAD.MOV.U32 R10, RZ, RZ, 0x1 ;  /* 0x00000001ff0a7424 */ /* 0x000fe200078e00ff */
[----:B------:R-:W-:Y:S01]  /*1620*/  LOP3.LUT R16, R16, 0x80, RZ, 0xc0, !PT ;  /* 0x0000008010107812 */ /* 0x000fe200078ec0ff */
[----:B------:R-:W4:Y:S01]  /*1630*/  LDCU.64 UR14, c[0x0][0x348] ;  /* 0x00006900ff0e77ac */ /* 0x000f220008000a00 */
[----:B------:R-:W-:-:S02]  /*1640*/  USEL UR22, UR6, 0x2, UP1 ;  /* 0x0000000206167887 */ /* 0x000fc40008800000 */
[----:B-1----:R-:W-:Y:S01]  /*1650*/  UIADD3 UR5, UPT, UPT, UR4, 0x7f, URZ ;  /* 0x0000007f04057890 */ /* 0x002fe2000fffe0ff */
[----:B------:R-:W-:-:S03]  /*1660*/  UMOV UR23, URZ ;  /* 0x000000ff00177c82 */ /* 0x000fc60008000000 */
[----:B------:R-:W-:-:S04]  /*1670*/  USHF.R.S32.HI UR7, URZ, 0x1f, UR5 ;  /* 0x0000001fff077899 */ /* 0x000fc80008011405 */
[----:B------:R-:W-:Y:S02]  /*1680*/  ULEA.HI UR7, UR7, UR5, URZ, 0x7 ;  /* 0x0000000507077291 */ /* 0x000fe4000f8f38ff */
[----:B------:R-:W-:Y:S02]  /*1690*/  UIADD3 UR5, UPT, UPT, UR4, -0x1, URZ ;  /* 0xffffffff04057890 */ /* 0x000fe4000fffe0ff */
[----:B------:R-:W-:Y:S02]  /*16a0*/  USHF.R.S32.HI UR7, URZ, 0x7, UR7 ;  /* 0x00000007ff077899 */ /* 0x000fe40008011407 */
[----:B------:R-:W-:Y:S02]  /*16b0*/  UISETP.GE.U32.AND UP2, UPT, UR5, -0xff, UPT ;  /* 0xffffff010500788c */ /* 0x000fe4000bf46070 */
[----:B------:R-:W-:Y:S02]  /*16c0*/  UISETP.LT.U32.AND UP0, UPT, UR7, 0x5, UPT ;  /* 0x000000050700788c */ /* 0x000fe4000bf01070 */
[----:B------:R-:W-:-:S02]  /*16d0*/  UIADD3 UR4, UPT, UPT, UR4, 0xfe, URZ ;  /* 0x000000fe04047890 */ /* 0x000fc4000fffe0ff */
[----:B------:R-:W-:-:S04]  /*16e0*/  USEL UR5, UR7, 0x5, UP0 ;  /* 0x0000000507057887 */ /* 0x000fc80008000000 */
[----:B------:R-:W-:Y:S02]  /*16f0*/  UIADD3 UR21, UPT, UPT, UR5, -0x1, URZ ;  /* 0xffffffff05157890 */ /* 0x000fe4000fffe0ff */
[----:B------:R-:W-:Y:S02]  /*1700*/  @UP2 UIADD3 UR21, UPT, UPT, UR5, URZ, URZ ;  /* 0x000000ff05152290 */ /* 0x000fe4000fffe0ff */
[----:B------:R-:W-:Y:S02]  /*1710*/  UIADD3 UR24, UPT, UPT, UR7, -UR5, URZ ;  /* 0x8000000507187290 */ /* 0x000fe4000fffe0ff */
[----:B------:R-:W-:Y:S02]  /*1720*/  UIADD3 UR13, UPT, UPT, UR21, 0x1, URZ ;  /* 0x00000001150d7890 */ /* 0x000fe4000fffe0ff */
[----:B--2-4-:R-:W-:-:S12]  /*1730*/  UIADD3 UR21, UPT, UPT, -UR21, URZ, URZ ;  /* 0x000000ff15157290 */ /* 0x014fd8000fffe1ff */
.L_x_42:
[----:B------:R-:W-:Y:S01]  /*1740*/  UISETP.NE.AND UP0, UPT, UR37, URZ, UPT ;  /* 0x000000ff2500728c */ /* 0x000fe2000bf05270 */
[----:B------:R-:W1:Y:S08]  /*1750*/  S2UR UR37, SR_CgaCtaId ;  /* 0x00000000002579c3 */ /* 0x000e700000008800 */
[----:B------:R-:W-:Y:S05]  /*1760*/  BRA.U UP0, `(.L_x_23) ;  /* 0x0000000100347547 */ /* 0x000fea000b800000 */
[----:B------:R-:W2:Y:S01]  /*1770*/  S2R R2, SR_CgaCtaId ;  /* 0x0000000000027919 */ /* 0x000ea20000008800 */
[----:B------:R-:W-:-:S04]  /*1780*/  MOV R3, 0x400 ;  /* 0x0000040000037802 */ /* 0x000fc80000000f00 */
[----:B--2---:R-:W-:Y:S02]  /*1790*/  LEA R3, R2, R3, 0x18 ;  /* 0x0000000302037211 */ /* 0x004fe400078ec0ff */
[----:B------:R-:W-:-:S03]  /*17a0*/  SHF.L.U32 R2, R10, 0x1f, RZ ;  /* 0x0000001f0a027819 */ /* 0x000fc600000006ff */
[----:B------:R-:W-:-:S04]  /*17b0*/  IMAD R3, R12, 0x8, R3 ;  /* 0x000000080c037824 */ /* 0x000fc800078e0203 */
[----:B------:R-:W2:Y:S02]  /*17c0*/  SYNCS.PHASECHK.TRANS64.TRYWAIT P0, [R3+URZ+0xf0], R2 ;  /* 0x0000f002030075a7 */ /* 0x000ea400080011ff */
[----:B--2---:R-:W-:Y:S05]  /*17d0*/  @!P0 BRA `(.L_x_24) ;  /* 0x000000a000048947 */ /* 0x004fea0003800000 */
.L_x_145:
[----:B------:R-:W-:Y:S01]  /*17e0*/  VIADD R12, R12, 0x1 ;  /* 0x000000010c0c7836 */ /* 0x000fe20000000000 */
[----:B------:R2:W-:Y:S04]  /*17f0*/  SYNCS.ARRIVE.TRANS64.A1T0 RZ, [R3+URZ+0xe0], RZ ;  /* 0x0000e0ff03ff79a7 */ /* 0x0005e800081000ff */
[----:B------:R-:W-:-:S04]  /*1800*/  ISETP.NE.AND P0, PT, R12, 0x2, PT ;  /* 0x000000020c00780c */ /* 0x000fc80003f05270 */
[----:B------:R-:W-:Y:S02]  /*1810*/  SEL R12, R12, RZ, P0 ;  /* 0x000000ff0c0c7207 */ /* 0x000fe40000000000 */
[----:B--2---:R-:W-:-:S04]  /*1820*/  SEL R3, RZ, 0x1, P0 ;  /* 0x00000001ff037807 */ /* 0x004fc80000000000 */
[----:B------:R-:W-:-:S07]  /*1830*/  LOP3.LUT R10, R10, R3, RZ, 0x3c, !PT ;  /* 0x000000030a0a7212 */ /* 0x000fce00078e3cff */
.L_x_23:
[----:B------:R-:W-:Y:S01]  /*1840*/  UMOV UR6, 0x400 ;  /* 0x0000040000067882 */ /* 0x000fe20000000000 */
[----:B------:R-:W-:Y:S01]  /*1850*/  LEA.HI R3, R21, R21, RZ, 0x1 ;  /* 0x0000001515037211 */ /* 0x000fe200078f08ff */
[----:B-1----:R-:W-:Y:S01]  /*1860*/  ULEA UR6, UR37, UR6, 0x18 ;  /* 0x0000000625067291 */ /* 0x002fe2000f8ec0ff */
[----:B------:R-:W-:Y:S01]  /*1870*/  SHF.L.U32 R2, R15, 0x1f, RZ ;  /* 0x0000001f0f027819 */ /* 0x000fe200000006ff */
[----:B------:R-:W-:Y:S01]  /*1880*/  UISETP.GE.U32.AND UP0, UPT, UR4, 0xff, UPT ;  /* 0x000000ff0400788c */ /* 0x000fe2000bf06070 */
[C---:B------:R-:W-:Y:S01]  /*1890*/  R2UR UR9, R16.reuse ;  /* 0x00000000100972ca */ /* 0x040fe200000e0000 */
[----:B------:R-:W-:Y:S01]  /*18a0*/  ULEA UR8, UR23, UR6, 0x3 ;  /* 0x0000000617087291 */ /* 0x000fe2000f8e18ff */
[----:B------:R-:W-:Y:S01]  /*18b0*/  IMAD.SHL.U32 R3, R3, 0x80, RZ ;  /* 0x0000008003037824 */ /* 0x000fe200078e00ff */
[----:B------:R-:W-:Y:S01]  /*18c0*/  R2UR UR11, R16 ;  /* 0x00000000100b72ca */ /* 0x000fe200000e0000 */
[----:B------:R-:W-:-:S03]  /*18d0*/  UMOV UR25, URZ ;  /* 0x000000ff00197c82 */ /* 0x000fc60008000000 */
[----:B------:R-:W-:-:S03]  /*18e0*/  R2UR UR35, R3 ;  /* 0x00000000032372ca */ /* 0x000fc600000e0000 */
[----:B------:R1:W2:Y:S01]  /*18f0*/  SYNCS.PHASECHK.TRANS64.TRYWAIT P0, [UR8+0x28], R2 ;  /* 0x00002802ff0075a7 */ /* 0x0002a20008001108 */
[----:B------:R-:W-:-:S09]  /*1900*/  R2UR UR8, R20 ;  /* 0x00000000140872ca */ /* 0x000fd200000e0000 */
[----:B------:R-:W-:-:S04]  /*1910*/  ULOP3.LUT UR35, UR9, 0xffffff00, UR35, 0xf8, !UPT ;  /* 0xffffff0009237892 */ /* 0x000fc8000f8ef823 */
[----:B------:R-:W-:Y:S01]  /*1920*/  ULEA UR11, UR8, UR11, 0x8 ;  /* 0x0000000b080b7291 */ /* 0x000fe2000f8e40ff */
[----:B------:R-:W-:Y:S11]  /*1930*/  BRA.U !UP0, `(.L_x_25) ;  /* 0x0000000108bc7547 */ /* 0x000ff6000b800000 */
[----:B------:R-:W-:Y:S01]  /*1940*/  UMOV UR16, UR21 ;  /* 0x0000001500107c82 */ /* 0x000fe20008000000 */
[----:B------:R-:W-:Y:S01]  /*1950*/  UMOV UR17, UR23 ;  /* 0x0000001700117c82 */ /* 0x000fe20008000000 */
[----:B------:R-:W-:-:S05]  /*1960*/  UMOV UR34, URZ ;  /* 0x000000ff00227c82 */ /* 0x000fca0008000000 */
.L_x_31:
[----:B------:R-:W-:Y:S01]  /*1970*/  ULEA UR33, UR17, UR6, 0x3 ;  /* 0x0000000611217291 */ /* 0x000fe2000f8e18ff */
[----:B------:R-:W-:Y:S01]  /*1980*/  @P5 MOV R3, 0x10000 ;  /* 0x0001000000035802 */ /* 0x000fe20000000f00 */
[----:B-12-4-:R-:W-:Y:S10]  /*1990*/  @P0 BRA `(.L_x_26) ;  /* 0x00000000000c0947 */ /* 0x016ff40003800000 */
[----:B------:R-:W-:-:S04]  /*19a0*/  SHF.L.U32 R5, R15, 0x1f, RZ ;  /* 0x0000001f0f057819 */ /* 0x000fc800000006ff */
[----:B------:R-:W2:Y:S02]  /*19b0*/  SYNCS.PHASECHK.TRANS64.TRYWAIT P0, [UR33+0x28], R5 ;  /* 0x00002805ff0075a7 */ /* 0x000ea40008001121 */
[----:B--2---:R-:W-:Y:S05]  /*19c0*/  @!P0 BRA `(.L_x_27) ;  /* 0x0000009c009c8947 */ /* 0x004fea0003800000 */
.L_x_26:
[----:B------:R2:W-:Y:S01]  /*19d0*/  @P5 SYNCS.ARRIVE.TRANS64 RZ, [UR33], R3 ;  /* 0x00000003ffff59a7 */ /* 0x0005e20008000021 */
[----:B------:R-:W-:Y:S02]  /*19e0*/  ULOP3.LUT UR8, UR22, 0x2, URZ, 0xfc, !UPT ;  /* 0x0000000216087892 */ /* 0x000fe4000f8efcff */
[----:B------:R-:W-:Y:S02]  /*19f0*/  UIADD3 UR16, UPT, UPT, UR16, 0x1, URZ ;  /* 0x0000000110107890 */ /* 0x000fe4000fffe0ff */
[----:B------:R-:W-:Y:S02]  /*1a00*/  UISETP.NE.AND UP0, UPT, UR8, 0x2, UPT ;  /* 0x000000020800788c */ /* 0x000fe4000bf05270 */
[----:B------:R-:W-:-:S07]  /*1a10*/  UISETP.NE.AND UP2, UPT, UR16, 0x1, UPT ;  /* 0x000000011000788c */ /* 0x000fce000bf45270 */
[----:B------:R-:W-:Y:S05]  /*1a20*/  BRA.U UP0, `(.L_x_28) ;  /* 0x0000000100047547 */ /* 0x000fea000b800000 */
[----:B------:R-:W-:Y:S05]  /*1a30*/  BPT.TRAP 0x1 ;  /* 0x000000040000795c */ /* 0x000fea0000300000 */
.L_x_28:
[----:B------:R-:W-:Y:S04]  /*1a40*/  BSSY.RECONVERGENT B0, `(.L_x_29) ;  /* 0x0000003000007945 */ /* 0x000fe80003800200 */
[----:B------:R-:W-:Y:S05]  /*1a50*/  @!P4 BRA `(.L_x_30) ;  /* 0x000000000004c947 */ /* 0x000fea0003800000 */
[----:B------:R-:W-:Y:S05]  /*1a60*/  BPT.TRAP 0x1 ;  /* 0x000000040000795c */ /* 0x000fea0000300000 */
.L_x_30:
[----:B------:R-:W-:Y:S05]  /*1a70*/  BSYNC.RECONVERGENT B0 ;  /* 0x0000000000007941 */ /* 0x000fea0003800200 */
.L_x_29:
[----:B------:R-:W-:Y:S02]  /*1a80*/  UIADD3 UR23, UPT, UPT, UR17, 0x1, URZ ;  /* 0x0000000111177890 */ /* 0x000fe4000fffe0ff */
[----:B------:R-:W-:Y:S02]  /*1a90*/  UIADD3 UR28, UP1, UPT, UR14, 0x80, URZ ;  /* 0x000000800e1c7890 */ /* 0x000fe4000ff3e0ff */
[----:B------:R-:W-:Y:S02]  /*1aa0*/  UISETP.NE.AND UP0, UPT, UR23, 0x5, UPT ;  /* 0x000000051700788c */ /* 0x000fe4000bf05270 */
[----:B------:R-:W-:Y:S02]  /*1ab0*/  ULOP3.LUT UR33, UR33, 0xfefffff8, URZ, 0xc0, !UPT ;  /* 0xfefffff821217892 */ /* 0x000fe4000f8ec0ff */
[----:B------:R-:W-:Y:S02]  /*1ac0*/  USEL UR9, URZ, 0x1, UP0 ;  /* 0x00000001ff097887 */ /* 0x000fe40008000000 */
[----:B------:R-:W-:-:S02]  /*1ad0*/  USEL UR23, UR23, URZ, UP0 ;  /* 0x000000ff17177287 */ /* 0x000fc40008000000 */
[----:B------:R-:W-:Y:S02]  /*1ae0*/  UIADD3 UR26, UP0, UPT, UR14, 0x180, URZ ;  /* 0x000001800e1a7890 */ /* 0x000fe4000ff1e0ff */
[----:B------:R-:W-:Y:S01]  /*1af0*/  ULEA UR8, UR23, UR6, 0x3 ;  /* 0x0000000617087291 */ /* 0x000fe2000f8e18ff */
[----:B------:R-:W-:Y:S01]  /*1b00*/  LOP3.LUT R15, R15, UR9, RZ, 0x3c, !PT ;  /* 0x000000090f0f7c12 */ /* 0x000fe2000f8e3cff */
[----:B------:R-:W-:Y:S02]  /*1b10*/  UIADD3.X UR29, UPT, UPT, URZ, UR15, URZ, UP1, !UPT ;  /* 0x0000000fff1d7290 */ /* 0x000fe40008ffe4ff */
[----:B------:R-:W-:Y:S01]  /*1b20*/  UIADD3.X UR27, UPT, UPT, URZ, UR15, URZ, UP0, !UPT ;  /* 0x0000000fff1b7290 */ /* 0x000fe200087fe4ff */
[----:B-1----:R-:W-:Y:S01]  /*1b30*/  SHF.L.U32 R2, R15, 0x1f, RZ ;  /* 0x0000001f0f027819 */ /* 0x002fe200000006ff */
[----:B------:R-:W-:Y:S01]  /*1b40*/  UMOV UR18, 0x0 ;  /* 0x0000000000127882 */ /* 0x000fe20000000000 */
[----:B------:R-:W-:Y:S01]  /*1b50*/  UMOV UR19, 0x10000000 ;  /* 0x1000000000137882 */ /* 0x000fe20000000000 */
[----:B------:R-:W-:Y:S01]  /*1b60*/  UMOV UR10, UR34 ;  /* 0x00000022000a7c82 */ /* 0x000fe20008000000 */
[----:B------:R4:W1:Y:S01]  /*1b70*/  SYNCS.PHASECHK.TRANS64.TRYWAIT P0, [UR8+0x28], R2 ;  /* 0x00002802ff0075a7 */ /* 0x0008620008001108 */
[----:B------:R-:W-:Y:S01]  /*1b80*/  ULEA UR8, UR17, UR6, 0xe ;  /* 0x0000000611087291 */ /* 0x000fe2000f8e70ff */
[----:B------:R-:W-:Y:S01]  /*1b90*/  UMOV UR12, UR36 ;  /* 0x00000024000c7c82 */ /* 0x000fe20008000000 */
[----:B------:R-:W-:-:S02]  /*1ba0*/  UMOV UR9, UR33 ;  /* 0x0000002100097c82 */ /* 0x000fc40008000000 */
[----:B------:R-:W-:Y:S02]  /*1bb0*/  UIADD3 UR32, UPT, UPT, UR8, 0xc400, URZ ;  /* 0x0000c40008207890 */ /* 0x000fe4000fffe0ff */
[----:B------:R-:W-:Y:S01]  /*1bc0*/  UIADD3 UR8, UPT, UPT, UR8, 0x20400, URZ ;  /* 0x0002040008087890 */ /* 0x000fe2000fffe0ff */
[----:B------:R-:W-:Y:S01]  /*1bd0*/  UMOV UR25, UR13 ;  /* 0x0000000d00197c82 */ /* 0x000fe20008000000 */
[----:B------:R-:W-:-:S05]  /*1be0*/  UMOV UR17, UR23 ;  /* 0x0000001700117c82 */ /* 0x000fca0008000000 */
[----:B------:R2:W-:Y:S02]  /*1bf0*/  UTMALDG.3D.2CTA [UR32], [UR28], desc[UR18] ;  /* 0x000012201c0075b4 */ /* 0x0005e40008211000 */
[----:B------:R4:W-:Y:S01]  /*1c00*/  UTMALDG.3D.2CTA [UR8], [UR26], desc[UR18] ;  /* 0x000012081a0075b4 */ /* 0x0009e20008211000 */
[----:B--2---:R-:W-:Y:S01]  /*1c10*/  UIADD3 UR34, UPT, UPT, UR34, 0x80, URZ ;  /* 0x0000008022227890 */ /* 0x004fe2000fffe0ff */
[----:B------:R-:W-:Y:S11]  /*1c20*/  BRA.U UP2, `(.L_x_31) ;  /* 0xfffffffd02507547 */ /* 0x000ff6000b83ffff */
.L_x_25:
[----:B----4-:R-:W-:Y:S01]  /*1c30*/  ULEA UR8, UR23, UR6, 0x3 ;  /* 0x0000000617087291 */ /* 0x010fe2000f8e18ff */
[----:B-1----:R-:W-:Y:S01]  /*1c40*/  SHF.L.U32 R2, R15, 0x1f, RZ ;  /* 0x0000001f0f027819 */ /* 0x002fe200000006ff */
[----:B------:R-:W-:Y:S01]  /*1c50*/  @!P1 SYNCS.ARRIVE.TRANS64.A1T0 RZ, [UR6+0x98], RZ ;  /* 0x000098ffffff99a7 */ /* 0x000fe20008100006 */
[----:B------:R-:W-:-:S06]  /*1c60*/  UISETP.GT.AND UP0, UPT, UR7, UR5, UPT ;  /* 0x000000050700728c */ /* 0x000fcc000bf04270 */
[----:B--2---:R1:W2:Y:S03]  /*1c70*/  SYNCS.PHASECHK.TRANS64.TRYWAIT P0, [UR8+0x28], R2 ;  /* 0x00002802ff0075a7 */ /* 0x0042a60008001108 */
[----:B------:R-:W-:Y:S05]  /*1c80*/  BRA.U !UP0, `(.L_x_32) ;  /* 0x0000000108bc7547 */ /* 0x000fea000b800000 */
[----:B------:R-:W-:Y:S01]  /*1c90*/  UIADD3 UR26, UPT, UPT, UR24, UR25, URZ ;  /* 0x00000019181a7290 */ /* 0x000fe2000fffe0ff */
[----:B------:R-:W-:-:S11]  /*1ca0*/  UMOV UR27, UR23 ;  /* 0x00000017001b7c82 */ /* 0x000fd60008000000 */
.L_x_38:
[----:B------:R-:W-:Y:S01]  /*1cb0*/  ULEA UR17, UR27, UR6, 0x3 ;  /* 0x000000061b117291 */ /* 0x000fe2000f8e18ff */
[----:B--2---:R-:W-:Y:S01]  /*1cc0*/  @P5 MOV R3, 0x10000 ;  /* 0x0001000000035802 */ /* 0x004fe20000000f00 */
[----:B-12---:R-:W-:Y:S10]  /*1cd0*/  @P0 BRA `(.L_x_33) ;  /* 0x00000000000c0947 */ /* 0x006ff40003800000 */
[----:B------:R-:W-:-:S04]  /*1ce0*/  SHF.L.U32 R5, R15, 0x1f, RZ ;  /* 0x0000001f0f057819 */ /* 0x000fc800000006ff */
[----:B------:R-:W2:Y:S02]  /*1cf0*/  SYNCS.PHASECHK.TRANS64.TRYWAIT P0, [UR17+0x28], R5 ;  /* 0x00002805ff0075a7 */ /* 0x000ea40008001111 */
[----:B--2---:R-:W-:Y:S05]  /*1d00*/  @!P0 BRA `(.L_x_34) ;  /* 0x0000009800e48947 */ /* 0x004fea0003800000 */
.L_x_33:
[----:B------:R2:W-:Y:S01]  /*1d10*/  @P5 SYNCS.ARRIVE.TRANS64 RZ, [UR17], R3 ;  /* 0x00000003ffff59a7 */ /* 0x0005e20008000011 */
[----:B------:R-:W-:-:S04]  /*1d20*/  ULOP3.LUT UR8, UR22, 0x2, URZ, 0xfc, !UPT ;  /* 0x0000000216087892 */ /* 0x000fc8000f8efcff */
[----:B------:R-:W-:-:S09]  /*1d30*/  UISETP.NE.AND UP0, UPT, UR8, 0x2, UPT ;  /* 0x000000020800788c */ /* 0x000fd2000bf05270 */
[----:B------:R-:W-:Y:S05]  /*1d40*/  BRA.U UP0, `(.L_x_35) ;  /* 0x0000000100047547 */ /* 0x000fea000b800000 */
[----:B------:R-:W-:Y:S05]  /*1d50*/  BPT.TRAP 0x1 ;  /* 0x000000040000795c */ /* 0x000fea0000300000 */
.L_x_35:
[----:B------:R-:W-:Y:S04]  /*1d60*/  BSSY.RECONVERGENT B0, `(.L_x_36) ;  /* 0x0000003000007945 */ /* 0x000fe80003800200 */
[----:B------:R-:W-:Y:S05]  /*1d70*/  @!P4 BRA `(.L_x_37) ;  /* 0x000000000004c947 */ /* 0x000fea0003800000 */
[----:B------:R-:W-:Y:S05]  /*1d80*/  BPT.TRAP 0x1 ;  /* 0x000000040000795c */ /* 0x000fea0000300000 */
.L_x_37:
[----:B------:R-:W-:Y:S05]  /*1d90*/  BSYNC.RECONVERGENT B0 ;  /* 0x0000000000007941 */ /* 0x000fea0003800200 */
.L_x_36:
[----:B------:R-:W-:Y:S02]  /*1da0*/  UIADD3 UR23, UPT, UPT, UR27, 0x1, URZ ;  /* 0x000000011b177890 */ /* 0x000fe4000fffe0ff */
[----:B------:R-:W-:Y:S02]  /*1db0*/  UIADD3 UR32, UP1, UPT, UR14, 0x80, URZ ;  /* 0x000000800e207890 */ /* 0x000fe4000ff3e0ff */
[----:B------:R-:W-:Y:S02]  /*1dc0*/  UISETP.NE.AND UP0, UPT, UR23, 0x5, UPT ;  /* 0x000000051700788c */ /* 0x000fe4000bf05270 */
[----:B------:R-:W-:Y:S02]  /*1dd0*/  USHF.L.U32 UR18, UR25, 0x7, URZ ;  /* 0x0000000719127899 */ /* 0x000fe400080006ff */
[----:B------:R-:W-:Y:S02]  /*1de0*/  USEL UR9, URZ, 0x1, UP0 ;  /* 0x00000001ff097887 */ /* 0x000fe40008000000 */
[----:B------:R-:W-:-:S02]  /*1df0*/  USEL UR23, UR23, URZ, UP0 ;  /* 0x000000ff17177287 */ /* 0x000fc40008000000 */
[----:B------:R-:W-:Y:S02]  /*1e00*/  UIADD3 UR30, UP0, UPT, UR14, 0x180, URZ ;  /* 0x000001800e1e7890 */ /* 0x000fe4000ff1e0ff */
[----:B------:R-:W-:Y:S01]  /*1e10*/  ULEA UR8, UR23, UR6, 0x3 ;  /* 0x0000000617087291 */ /* 0x000fe2000f8e18ff */
[----:B------:R-:W-:Y:S01]  /*1e20*/  LOP3.LUT R15, R15, UR9, RZ, 0x3c, !PT ;  /* 0x000000090f0f7c12 */ /* 0x000fe2000f8e3cff */
[----:B------:R-:W-:Y:S02]  /*1e30*/  ULOP3.LUT UR17, UR17, 0xfefffff8, URZ, 0xc0, !UPT ;  /* 0xfefffff811117892 */ /* 0x000fe4000f8ec0ff */
[----:B------:R-:W-:Y:S01]  /*1e40*/  UIADD3.X UR33, UPT, UPT, URZ, UR15, URZ, UP1, !UPT ;  /* 0x0000000fff217290 */ /* 0x000fe20008ffe4ff */
[----:B-1----:R-:W-:Y:S01]  /*1e50*/  SHF.L.U32 R2, R15, 0x1f, RZ ;  /* 0x0000001f0f027819 */ /* 0x002fe200000006ff */
[----:B------:R-:W-:Y:S01]  /*1e60*/  UIADD3.X UR31, UPT, UPT, URZ, UR15, URZ, UP0, !UPT ;  /* 0x0000000fff1f7290 */ /* 0x000fe200087fe4ff */
[----:B------:R-:W-:Y:S02]  /*1e70*/  UMOV UR28, 0x0 ;  /* 0x00000000001c7882 */ /* 0x000fe40000000000 */
[----:B------:R4:W1:Y:S01]  /*1e80*/  SYNCS.PHASECHK.TRANS64.TRYWAIT P0, [UR8+0x28], R2 ;  /* 0x00002802ff0075a7 */ /* 0x0008620008001108 */
[----:B------:R-:W-:Y:S01]  /*1e90*/  ULEA UR8, UR27, UR6, 0xe ;  /* 0x000000061b087291 */ /* 0x000fe2000f8e70ff */
[----:B------:R-:W-:Y:S01]  /*1ea0*/  UMOV UR29, 0x10000000 ;  /* 0x10000000001d7882 */ /* 0x000fe20000000000 */
[----:B------:R-:W-:-:S02]  /*1eb0*/  UMOV UR19, UR35 ;  /* 0x0000002300137c82 */ /* 0x000fc40008000000 */
[----:B------:R-:W-:Y:S02]  /*1ec0*/  UIADD3 UR16, UPT, UPT, UR8, 0xc400, URZ ;  /* 0x0000c40008107890 */ /* 0x000fe4000fffe0ff */
[----:B------:R-:W-:Y:S01]  /*1ed0*/  UIADD3 UR8, UPT, UPT, UR8, 0x20400, URZ ;  /* 0x0002040008087890 */ /* 0x000fe2000fffe0ff */
[----:B------:R-:W-:Y:S01]  /*1ee0*/  UMOV UR20, UR36 ;  /* 0x0000002400147c82 */ /* 0x000fe20008000000 */
[----:B------:R-:W-:Y:S01]  /*1ef0*/  UMOV UR12, UR36 ;  /* 0x00000024000c7c82 */ /* 0x000fe20008000000 */
[----:B------:R-:W-:Y:S01]  /*1f00*/  UMOV UR9, UR17 ;  /* 0x0000001100097c82 */ /* 0x000fe20008000000 */
[----:B------:R-:W-:Y:S01]  /*1f10*/  UMOV UR10, UR18 ;  /* 0x00000012000a7c82 */ /* 0x000fe20008000000 */
[----:B------:R-:W-:Y:S02]  /*1f20*/  UIADD3 UR25, UPT, UPT, UR25, 0x1, URZ ;  /* 0x0000000119197890 */ /* 0x000fe4000fffe0ff */
[----:B------:R4:W-:Y:S01]  /*1f30*/  UTMALDG.3D.2CTA [UR16], [UR32], desc[UR28] ;  /* 0x00001c10200075b4 */ /* 0x0009e20008211000 */
[----:B------:R-:W-:Y:S01]  /*1f40*/  UMOV UR27, UR23 ;  /* 0x00000017001b7c82 */ /* 0x000fe20008000000 */
[----:B------:R-:W-:Y:S01]  /*1f50*/  UISETP.NE.AND UP0, UPT, UR25, UR26, UPT ;  /* 0x0000001a1900728c */ /* 0x000fe2000bf05270 */
[----:B------:R4:W-:Y:S08]  /*1f60*/  UTMALDG.3D.2CTA [UR8], [UR30], desc[UR28] ;  /* 0x00001c081e0075b4 */ /* 0x0009f00008211000 */
[----:B----4-:R-:W-:Y:S05]  /*1f70*/  BRA.U UP0, `(.L_x_38) ;  /* 0xfffffffd004c7547 */ /* 0x010fea000b83ffff */
.L_x_32:
[C---:B-1----:R-:W-:Y:S01]  /*1f80*/  LEA R2, R14.reuse, UR6, 0x3 ;  /* 0x000000060e027c11 */ /* 0x042fe2000f8e18ff */
[----:B------:R-:W-:Y:S01]  /*1f90*/  NOP ;  /* 0x0000000000007918 */ /* 0x000fe20000000000 */
[----:B--2---:R-:W-:Y:S02]  /*1fa0*/  SHF.L.U32 R3, R13, 0x1f, RZ ;  /* 0x0000001f0d037819 */ /* 0x004fe400000006ff */
[----:B------:R-:W-:Y:S02]  /*1fb0*/  LEA R4, R14, UR6, 0x4 ;  /* 0x000000060e047c11 */ /* 0x000fe4000f8e20ff */
[----:B------:R-:W1:Y:S02]  /*1fc0*/  SYNCS.PHASECHK.TRANS64.TRYWAIT P0, [R2+URZ+0xa0], R3 ;  /* 0x0000a003020075a7 */ /* 0x000e6400080011ff */
[----:B-1----:R-:W-:Y:S05]  /*1fd0*/  @!P0 BRA `(.L_x_39) ;  /* 0x0000009800488947 */ /* 0x002fea0003800000 */
.L_x_148:
[----:B------:R-:W2:Y:S01]  /*1fe0*/  LDS.128 R4, [R4+0x110] ;  /* 0x0001100004047984 */ /* 0x000ea20000000c00 */
[----:B------:R-:W-:Y:S01]  /*1ff0*/  ISETP.GE.AND P0, PT, R72, 0x1, PT ;  /* 0x000000014800780c */ /* 0x000fe20003f06270 */
[----:B-1----:R-:W-:Y:S01]  /*2000*/  VIADD R2, R2, 0xb0 ;  /* 0x000000b002027836 */ /* 0x002fe20000000000 */
[----:B------:R-:W-:Y:S01]  /*2010*/  @!PT LDS RZ, [RZ] ;  /* 0x00000000fffff984 */ /* 0x000fe20000000800 */
[----:B------:R-:W-:Y:S01]  /*2020*/  @!PT LDS RZ, [RZ] ;  /* 0x00000000fffff984 */ /* 0x000fe20000000800 */
[----:B------:R-:W-:Y:S01]  /*2030*/  @!PT LDS RZ, [RZ] ;  /* 0x00000000fffff984 */ /* 0x000fe20000000800 */
[----:B------:R-:W-:Y:S01]  /*2040*/  @!PT LDS RZ, [RZ] ;  /* 0x00000000fffff984 */ /* 0x000fe20000000800 */
[----:B------:R1:W-:Y:S06]  /*2050*/  MEMBAR.ALL.CTA ;  /* 0x0000000000007992 */ /* 0x0003ec0000008000 */
[----:B-1----:R-:W1:Y:S01]  /*2060*/  FENCE.VIEW.ASYNC.S ;  /* 0x00000000000073c6 */ /* 0x002e620000000000 */
[----:B------:R-:W-:-:S04]  /*2070*/  PRMT R2, RZ, 0x654, R2 ;  /* 0x00000654ff027816 */ /* 0x000fc80000000002 */
[----:B-1----:R1:W-:Y:S01]  /*2080*/  SYNCS.ARRIVE.TRANS64.RED.A1T0 RZ, [R2+URZ], RZ ;  /* 0x000000ff02ff79a7 */ /* 0x0023e200081004ff */
[----:B--2---:R-:W-:-:S13]  /*2090*/  LOP3.LUT P2, RZ, R6, 0x1, RZ, 0xc0, !PT ;  /* 0x0000000106ff7812 */ /* 0x004fda000784c0ff */
[----:B------:R-:W-:Y:S01]  /*20a0*/  @P2 SHF.R.U32.HI R3, RZ, 0x10, R5 ;  /* 0x00000010ff032819 */ /* 0x000fe20000011605 */
[----:B------:R-:W-:Y:S01]  /*20b0*/  VOTEU.ANY UP0, P2 ;  /* 0x0000000000ff7886 */ /* 0x000fe20001000100 */
[----:B------:R-:W-:Y:S02]  /*20c0*/  @P2 MOV R11, R4 ;  /* 0x00000004000b2202 */ /* 0x000fe40000000f00 */
[----:B------:R-:W-:Y:S02]  /*20d0*/  @P2 R2UR.BROADCAST UR8, R3 ;  /* 0x00000000030822ca */ /* 0x000fe400008e0000 */
[----:B------:R-:W-:-:S11]  /*20e0*/  @P2 LOP3.LUT R8, R5, 0xffff, RZ, 0xc0, !PT ;  /* 0x0000ffff05082812 */ /* 0x000fd600078ec0ff */
[----:B------:R-:W-:Y:S01]  /*20f0*/  @UP0 UMOV UR36, UR8 ;  /* 0x0000000800240c82 */ /* 0x000fe20008000000 */
[----:B-1----:R-:W-:Y:S05]  /*2100*/  @!P0 BRA `(.L_x_40) ;  /* 0x0000000000b88947 */ /* 0x002fea0003800000 */
[----:B------:R-:W3:Y:S01]  /*2110*/  LDC.64 R4, c[0x0][0xb18] ;  /* 0x0002c600ff047b82 */ /* 0x000ee20000000a00 */
[----:B------:R-:W-:-:S07]  /*2120*/  ISETP.NE.AND P3, PT, R72, 0x1, PT ;  /* 0x000000014800780c */ /* 0x000fce0003f65270 */
[----:B------:R-:W1:Y:S08]  /*2130*/  LDC.64 R6, c[0x0][0xb10] ;  /* 0x0002c400ff067b82 */ /* 0x000e700000000a00 */
[----:B------:R-:W2:Y:S08]  /*2140*/  LDC R17, c[0x0][0xb20] ;  /* 0x0002c800ff117b82 */ /* 0x000eb00000000800 */
[----:B------:R-:W4:Y:S01]  /*2150*/  LDC R18, c[0x0][0xb0c] ;  /* 0x0002c300ff127b82 */ /* 0x000f220000000800 */
[----:B---3--:R-:W-:Y:S01]  /*2160*/  IMAD.HI.U32 R22, R0, R5, RZ ;  /* 0x0000000500167227 */ /* 0x008fe200078e00ff */
[----:B------:R-:W-:-:S06]  /*2170*/  ISETP.NE.AND P0, PT, R4, 0x1, PT ;  /* 0x000000010400780c */ /* 0x000fcc0003f05270 */
[----:B------:R-:W3:Y:S01]  /*2180*/  LDC.64 R2, c[0x0][0xb28] ;  /* 0x0002ca00ff027b82 */ /* 0x000ee20000000a00 */
[----:B-1----:R-:W-:-:S04]  /*2190*/  IMAD.HI.U32 R20, R9, R6, RZ ;  /* 0x0000000609147227 */ /* 0x002fc800078e00ff */
[----:B------:R-:W-:Y:S01]  /*21a0*/  IMAD.HI.U32 R24, R11, R6, RZ ;  /* 0x000000060b187227 */ /* 0x000fe200078e00ff */
[----:B------:R-:W-:Y:S02]  /*21b0*/  SHF.R.U32.HI R20, RZ, R7, R20 ;  /* 0x00000007ff147219 */ /* 0x000fe40000011614 */
[----:B--2---:R-:W-:Y:S01]  /*21c0*/  SHF.R.U32.HI R19, RZ, R17, R22 ;  /* 0x00000011ff137219 */ /* 0x004fe20000011616 */
[----:B------:R-:W-:Y:S01]  /*21d0*/  IMAD.HI.U32 R22, R8, R5, RZ ;  /* 0x0000000508167227 */ /* 0x000fe200078e00ff */
[----:B------:R-:W-:Y:S02]  /*21e0*/  SHF.R.U32.HI R24, RZ, R7, R24 ;  /* 0x00000007ff187219 */ /* 0x000fe40000011618 */
[----:B------:R-:W-:Y:S02]  /*21f0*/  SEL R19, R0, R19, !P0 ;  /* 0x0000001300137207 */ /* 0x000fe40004000000 */
[----:B------:R-:W-:Y:S02]  /*2200*/  SHF.R.U32.HI R17, RZ, R17, R22 ;  /* 0x00000011ff117219 */ /* 0x000fe40000011616 */
[----:B----4-:R-:W-:-:S02]  /*2210*/  ISETP.NE.AND P1, PT, R18, 0x1, PT ;  /* 0x000000011200780c */ /* 0x010fc40003f25270 */
[----:B------:R-:W-:Y:S02]  /*2220*/  SEL R17, R8, R17, !P0 ;  /* 0x0000001108117207 */ /* 0x000fe40004000000 */
[----:B------:R-:W-:Y:S02]  /*2230*/  SEL R21, R9, R20, !P1 ;  /* 0x0000001409157207 */ /* 0x000fe40004800000 */
[----:B------:R-:W-:Y:S01]  /*2240*/  SEL R5, R11, R24, !P1 ;  /* 0x000000180b057207 */ /* 0x000fe20004800000 */
[----:B---3--:R-:W-:Y:S01]  /*2250*/  IMAD.HI.U32 R20, R19, R2, RZ ;  /* 0x0000000213147227 */ /* 0x008fe200078e00ff */
[----:B------:R-:W-:-:S03]  /*2260*/  IADD3 R7, PT, PT, -R17, RZ, RZ ;  /* 0x000000ff11077210 */ /* 0x000fc60007ffe1ff */
        /* <DEDUP_REMOVED lines=11> */
[----:B------:R-:W-:-:S04]  /*2320*/  @!P0 IMAD.HI.U32 R20, R5, R2, RZ ;  /* 0x0000000205148227 */ /* 0x000fc800078e00ff */
[----:B------:R-:W-:Y:S01]  /*2330*/  IMAD.MOV R2, RZ, RZ, -R6 ;  /* 0x000000ffff027224 */ /* 0x000fe200078e0a06 */
[----:B------:R-:W-:-:S03]  /*2340*/  @!P0 SHF.R.U32.HI R20, RZ, R3, R20 ;  /* 0x00000003ff148219 */ /* 0x000fc60000011614 */
[----:B------:R-:W-:Y:S01]  /*2350*/  IMAD R2, R72, R2, R17 ;  /* 0x0000000248027224 */ /* 0x000fe200078e0211 */
        /* <DEDUP_REMOVED lines=9> */
.L_x_40:
[----:B------:R-:W1:Y:S02]  /*23f0*/  LDCU UR8, c[0x0][0xb30] ;  /* 0x00016600ff0877ac */ /* 0x000e640008000800 */
[----:B-1----:R-:W-:-:S09]  /*2400*/  UISETP.NE.AND UP0, UPT, UR8, 0x1, UPT ;  /* 0x000000010800788c */ /* 0x002fd2000bf05270 */
[----:B------:R-:W-:Y:S05]  /*2410*/  BRA.U UP0, `(.L_x_41) ;  /* 0x0000000100407547 */ /* 0x000fea000b800000 */
[----:B------:R-:W1:Y:S08]  /*2420*/  LDC.64 R4, c[0x0][0xb10] ;  /* 0x0002c400ff047b82 */ /* 0x000e700000000a00 */
[----:B------:R-:W2:Y:S08]  /*2430*/  LDC.64 R2, c[0x0][0xb18] ;  /* 0x0002c600ff027b82 */ /* 0x000eb00000000a00 */
[----:B------:R-:W4:Y:S08]  /*2440*/  LDC R6, c[0x0][0xb20] ;  /* 0x0002c800ff067b82 */ /* 0x000f300000000800 */
[----:B------:R-:W3:Y:S01]  /*2450*/  LDC R18, c[0x0][0xb0c] ;  /* 0x0002c300ff127b82 */ /* 0x000ee20000000800 */
[----:B-1----:R-:W-:-:S05]  /*2460*/  IMAD.HI.U32 R4, R11, R4, RZ ;  /* 0x000000040b047227 */ /* 0x002fca00078e00ff */
[----:B------:R-:W-:Y:S01]  /*2470*/  SHF.R.U32.HI R4, RZ, R5, R4 ;  /* 0x00000005ff047219 */ /* 0x000fe20000011604 */
[----:B--2---:R-:W-:Y:S01]  /*2480*/  IMAD.HI.U32 R3, R8, R3, RZ ;  /* 0x0000000308037227 */ /* 0x004fe200078e00ff */
[----:B------:R-:W-:-:S04]  /*2490*/  ISETP.NE.AND P0, PT, R2, 0x1, PT ;  /* 0x000000010200780c */ /* 0x000fc80003f05270 */
[----:B----4-:R-:W-:-:S04]  /*24a0*/  SHF.R.U32.HI R3, RZ, R6, R3 ;  /* 0x00000006ff037219 */ /* 0x010fc80000011603 */
[----:B------:R-:W-:Y:S02]  /*24b0*/  SEL R3, R8, R3, !P0 ;  /* 0x0000000308037207 */ /* 0x000fe40004000000 */
[----:B---3--:R-:W-:-:S04]  /*24c0*/  ISETP.NE.AND P1, PT, R18, 0x1, PT ;  /* 0x000000011200780c */ /* 0x008fc80003f25270 */
[----:B------:R-:W-:-:S05]  /*24d0*/  SEL R4, R11, R4, !P1 ;  /* 0x000000040b047207 */ /* 0x000fca0004800000 */
[----:B------:R-:W-:Y:S02]  /*24e0*/  IMAD.IADD R5, R3, 0x1, -R4 ;  /* 0x0000000103057824 */ /* 0x000fe400078e0a04 */
[----:B------:R-:W-:Y:S02]  /*24f0*/  IMAD.IADD R3, R4, 0x1, -R3 ;  /* 0x0000000104037824 */ /* 0x000fe400078e0a03 */
[----:B------:R-:W-:Y:S02]  /*2500*/  IMAD R11, R5, R18, R11 ;  /* 0x00000012050b7224 */ /* 0x000fe400078e020b */
[----:B------:R-:W-:-:S07]  /*2510*/  IMAD R8, R3, R2, R8 ;  /* 0x0000000203087224 */ /* 0x000fce00078e0208 */
.L_x_41:
[----:B------:R-:W-:Y:S01]  /*2520*/  VIADD R14, R14, 0x1 ;  /* 0x000000010e0e7836 */ /* 0x000fe20000000000 */
[----:B------:R-:W-:Y:S01]  /*2530*/  PLOP3.LUT P1, PT, PT, PT, PT, 0x80, 0x8 ;  /* 0x000000000008781c */ /* 0x000fe20003f2f070 */
[----:B------:R-:W-:Y:S02]  /*2540*/  IMAD.IADD R21, R11, 0x1, R170 ;  /* 0x000000010b157824 */ /* 0x000fe400078e02aa */
[----:B------:R-:W-:Y:S01]  /*2550*/  IMAD.IADD R20, R8, 0x1, R147 ;  /* 0x0000000108147824 */ /* 0x000fe200078e0293 */
[----:B------:R-:W-:-:S04]  /*2560*/  ISETP.NE.AND P0, PT, R14, 0x2, PT ;  /* 0x000000020e00780c */ /* 0x000fc80003f05270 */
[----:B------:R-:W-:Y:S02]  /*2570*/  SEL R2, RZ, 0x1, P0 ;  /* 0x00000001ff027807 */ /* 0x000fe40000000000 */
[----:B------:R-:W-:Y:S02]  /*2580*/  SEL R14, R14, RZ, P0 ;  /* 0x000000ff0e0e7207 */ /* 0x000fe40000000000 */
[----:B------:R-:W-:Y:S01]  /*2590*/  LOP3.LUT R13, R13, R2, RZ, 0x3c, !PT ;  /* 0x000000020d0d7212 */ /* 0x000fe200078e3cff */
[----:B------:R-:W-:Y:S06]  /*25a0*/  @P2 BRA `(.L_x_42) ;  /* 0xfffffff000642947 */ /* 0x000fec000383ffff */
[----:B------:R-:W-:Y:S01]  /*25b0*/  UIADD3 UR6, UPT, UPT, UR6, 0x28, URZ ;  /* 0x0000002806067890 */ /* 0x000fe2000fffe0ff */
[----:B------:R-:W-:-:S03]  /*25c0*/  SHF.L.U32 R3, R15, 0x1f, RZ ;  /* 0x0000001f0f037819 */ /* 0x000fc600000006ff */
[----:B------:R-:W-:-:S09]  /*25d0*/  ULEA UR4, UR23, UR6, 0x3 ;  /* 0x0000000617047291 */ /* 0x000fd2000f8e18ff */
[----:B------:R-:W1:Y:S02]  /*25e0*/  SYNCS.PHASECHK.TRANS64.TRYWAIT P0, [UR4], R3 ;  /* 0x00000003ff0075a7 */ /* 0x000e640008001104 */
[----:B-1----:R-:W-:Y:S05]  /*25f0*/  @!P0 BRA `(.L_x_43) ;  /* 0x0000009000d48947 */ /* 0x002fea0003800000 */
.L_x_150:
[----:B------:R-:W-:-:S04]  /*2600*/  UIADD3 UR5, UPT, UPT, UR23, 0x1, URZ ;  /* 0x0000000117057890 */ /* 0x000fc8000fffe0ff */
[----:B------:R-:W-:-:S04]  /*2610*/  UISETP.NE.AND UP0, UPT, UR5, 0x5, UPT ;  /* 0x000000050500788c */ /* 0x000fc8000bf05270 */
[----:B------:R-:W-:Y:S02]  /*2620*/  USEL UR7, URZ, 0x1, UP0 ;  /* 0x00000001ff077887 */ /* 0x000fe40008000000 */
[----:B------:R-:W-:-:S04]  /*2630*/  USEL UR5, UR5, URZ, UP0 ;  /* 0x000000ff05057287 */ /* 0x000fc80008000000 */
[----:B------:R-:W-:Y:S01]  /*2640*/  ULEA UR4, UR5, UR6, 0x3 ;  /* 0x0000000605047291 */ /* 0x000fe2000f8e18ff */
[----:B------:R-:W-:-:S04]  /*2650*/  LOP3.LUT R2, R15, UR7, RZ, 0x3c, !PT ;  /* 0x000000070f027c12 */ /* 0x000fc8000f8e3cff */
[----:B-1----:R-:W-:-:S04]  /*2660*/  SHF.L.U32 R3, R2, 0x1f, RZ ;  /* 0x0000001f02037819 */ /* 0x002fc800000006ff */
[----:B------:R-:W1:Y:S02]  /*2670*/  SYNCS.PHASECHK.TRANS64.TRYWAIT P0, [UR4], R3 ;  /* 0x00000003ff0075a7 */ /* 0x000e640008001104 */
[----:B-1----:R-:W-:Y:S05]  /*2680*/  @!P0 BRA `(.L_x_44) ;  /* 0x0000009000c88947 */ /* 0x002fea0003800000 */
.L_x_152:
        /* <DEDUP_REMOVED lines=9> */
.L_x_154:
        /* <DEDUP_REMOVED lines=9> */
.L_x_156:
[----:B------:R-:W-:-:S04]  /*27b0*/  UIADD3 UR5, UPT, UPT, UR5, 0x1, URZ ;  /* 0x0000000105057890 */ /* 0x000fc8000fffe0ff */
[----:B------:R-:W-:-:S04]  /*27c0*/  UISETP.NE.AND UP0, UPT, UR5, 0x5, UPT ;  /* 0x000000050500788c */ /* 0x000fc8000bf05270 */
[----:B------:R-:W-:Y:S02]  /*27d0*/  USEL UR4, URZ, 0x1, UP0 ;  /* 0x00000001ff047887 */ /* 0x000fe40008000000 */
[----:B------:R-:W-:-:S04]  /*27e0*/  USEL UR5, UR5, URZ, UP0 ;  /* 0x000000ff05057287 */ /* 0x000fc80008000000 */
[----:B------:R-:W-:Y:S01]  /*27f0*/  ULEA UR5, UR5, UR6, 0x3 ;  /* 0x0000000605057291 */ /* 0x000fe2000f8e18ff */
[----:B-1----:R-:W-:-:S04]  /*2800*/  LOP3.LUT R3, R2, UR4, RZ, 0x3c, !PT ;  /* 0x0000000402037c12 */ /* 0x002fc8000f8e3cff */
[----:B------:R-:W-:Y:S01]  /*2810*/  SHF.L.U32 R3, R3, 0x1f, RZ ;  /* 0x0000001f03037819 */ /* 0x000fe200000006ff */
[----:B---3--:R-:W-:-:S07]  /*2820*/  IMAD.U32 R0, RZ, RZ, UR5 ;  /* 0x00000005ff007e24 */ /* 0x008fce000f8e00ff */
.L_x_47:
[----:B-1----:R1:W2:Y:S02]  /*2830*/  SYNCS.PHASECHK.TRANS64.TRYWAIT P0, [R0+URZ], R3 ;  /* 0x00000003000075a7 */ /* 0x0022a400080011ff */
[----:B--2---:R-:W-:Y:S05]  /*2840*/  @!P0 NANOSLEEP.SYNCS 0x989680 ;  /* 0x009896800000895d */ /* 0x004fea0003900000 */
[----:B------:R-:W2:Y:S02]  /*2850*/  @!P0 SYNCS.PHASECHK.TRANS64 P0, [R0+URZ], R3 ;  /* 0x00000003000085a7 */ /* 0x000ea400080010ff */
[----:B--2---:R-:W-:Y:S05]  /*2860*/  @P0 EXIT ;  /* 0x000000000000094d */ /* 0x004fea0003800000 */
[----:B------:R-:W-:Y:S05]  /*2870*/  BRA `(.L_x_47) ;  /* 0xfffffffc00ec7947 */ /* 0x000fea000383ffff */
.L_x_22:
[----:B------:R-:W-:-:S04]  /*2880*/  UISETP.NE.AND UP1, UPT, UR37, URZ, UPT ;  /* 0x000000ff2500728c */ /* 0x000fc8000bf25270 */
[----:B------:R-:W-:-:S09]  /*2890*/  UISETP.NE.OR UP1, UPT, UR10, 0x1, UP1 ;  /* 0x000000010a00788c */ /* 0x000fd20008f25670 */
[----:B------:R-:W-:Y:S05]  /*28a0*/  BRA.U UP1, `(.L_x_48) ;  /* 0x00000005014c7547 */ /* 0x000fea000b800000 */
[----:B------:R-:W-:Y:S01]  /*28b0*/  HFMA2 R11, -RZ, RZ, 0, 0 ;  /* 0x00000000ff0b7431 */ /* 0x000fe200000001ff */
[----:B------:R-:W-:Y:S01]  /*28c0*/  ISETP.GE.U32.AND P2, PT, R10, 0x2, PT ;  /* 0x000000020a00780c */ /* 0x000fe20003f46070 */
[----:B------:R-:W-:Y:S01]  /*28d0*/  IMAD.MOV.U32 R12, RZ, RZ, 0x1 ;  /* 0x00000001ff0c7424 */ /* 0x000fe200078e00ff */
[----:B------:R-:W-:Y:S01]  /*28e0*/  CS2R R8, SRZ ;  /* 0x0000000000087805 */ /* 0x000fe2000001ff00 */
[----:B------:R-:W-:Y:S01]  /*28f0*/  IMAD.MOV.U32 R3, RZ, RZ, RZ ;  /* 0x000000ffff037224 */ /* 0x000fe200078e00ff */
[----:B------:R-:W-:Y:S01]  /*2900*/  UMOV UR4, 0x400 ;  /* 0x0000040000047882 */ /* 0x000fe20000000000 */
[----:B------:R-:W-:Y:S01]  /*2910*/  UMOV UR6, URZ ;  /* 0x000000ff00067c82 */ /* 0x000fe20008000000 */
[----:B------:R-:W-:-:S12]  /*2920*/  ULEA UR37, UR37, UR4, 0x18 ;  /* 0x0000000425257291 */ /* 0x000fd8000f8ec0ff */
.L_x_52:
[----:B------:R-:W-:Y:S02]  /*2930*/  LEA R0, R3, UR37, 0x3 ;  /* 0x0000002503007c11 */ /* 0x000fe4000f8e18ff */
[----:B------:R-:W-:-:S03]  /*2940*/  SHF.L.U32 R5, R8, 0x1f, RZ ;  /* 0x0000001f08057819 */ /* 0x000fc600000006ff */
[----:B------:R-:W-:Y:S01]  /*2950*/  VIADD R4, R0, 0xf0 ;  /* 0x000000f000047836 */ /* 0x000fe20000000000 */
[----:B------:R-:W1:Y:S02]  /*2960*/  SYNCS.PHASECHK.TRANS64.TRYWAIT P0, [R0+URZ+0xe0], R5 ;  /* 0x0000e005000075a7 */ /* 0x000e6400080011ff */
[----:B-1----:R-:W-:Y:S05]  /*2970*/  @!P0 BRA `(.L_x_49) ;  /* 0x0000009000548947 */ /* 0x002fea0003800000 */
.L_x_157:
[----:B------:R-:W-:Y:S01]  /*2980*/  ULEA UR5, UR6, UR37, 0x3 ;  /* 0x0000002506057291 */ /* 0x000fe2000f8e18ff */
[----:B------:R-:W-:Y:S01]  /*2990*/  PRMT R4, RZ, 0x654, R4 ;  /* 0x00000654ff047816 */ /* 0x000fe20000000004 */
[----:B-1----:R-:W-:Y:S01]  /*29a0*/  @!P2 IMAD.MOV.U32 R5, RZ, RZ, 0x10 ;  /* 0x00000010ff05a424 */ /* 0x002fe200078e00ff */
[----:B------:R-:W-:Y:S01]  /*29b0*/  SHF.L.U32 R7, R12, 0x1f, RZ ;  /* 0x0000001f0c077819 */ /* 0x000fe200000006ff */
[----:B------:R-:W-:Y:S01]  /*29c0*/  UIADD3 UR4, UPT, UPT, UR5, 0xa0, URZ ;  /* 0x000000a005047890 */ /* 0x000fe2000fffe0ff */
[----:B------:R1:W-:Y:S05]  /*29d0*/  SYNCS.ARRIVE.TRANS64.RED.A1T0 RZ, [R4+URZ], RZ ;  /* 0x000000ff04ff79a7 */ /* 0x0003ea00081004ff */
[----:B------:R-:W-:Y:S01]  /*29e0*/  IMAD.U32 R13, RZ, RZ, UR4 ;  /* 0x00000004ff0d7e24 */ /* 0x000fe2000f8e00ff */
[----:B------:R-:W2:Y:S04]  /*29f0*/  SYNCS.PHASECHK.TRANS64.TRYWAIT P0, [UR5+0xb0], R7 ;  /* 0x0000b007ff0075a7 */ /* 0x000ea80008001105 */
[----:B------:R-:W-:Y:S01]  /*2a00*/  PRMT R13, R10, 0x654, R13 ;  /* 0x000006540a0d7816 */ /* 0x000fe2000000000d */
[----:B-12---:R-:W-:Y:S06]  /*2a10*/  @!P0 BRA `(.L_x_50) ;  /* 0x0000009000408947 */ /* 0x006fec0003800000 */
.L_x_159:
[----:B------:R-:W-:Y:S01]  /*2a20*/  ULEA UR4, UR6, UR37, 0x4 ;  /* 0x0000002506047291 */ /* 0x000fe2000f8e20ff */
[----:B------:R-:W-:Y:S01]  /*2a30*/  SEL R2, R13, R2, !P2 ;  /* 0x000000020d027207 */ /* 0x000fe20005000000 */
[----:B------:R-:W-:Y:S01]  /*2a40*/  UIADD3 UR5, UPT, UPT, UR5, 0xa0, URZ ;  /* 0x000000a005057890 */ /* 0x000fe2000fffe0ff */
[----:B-1----:R-:W-:Y:S01]  /*2a50*/  LEA R0, R11, UR37, 0x3 ;  /* 0x000000250b007c11 */ /* 0x002fe2000f8e18ff */
[----:B------:R-:W-:Y:S01]  /*2a60*/  UIADD3 UR4, UPT, UPT, UR4, 0x110, URZ ;  /* 0x0000011004047890 */ /* 0x000fe2000fffe0ff */
[----:B------:R1:W-:Y:S01]  /*2a70*/  @!P2 SYNCS.ARRIVE.TRANS64.RED RZ, [R2+URZ], R5 ;  /* 0x0000000502ffa9a7 */ /* 0x0003e200080004ff */
[----:B------:R-:W-:Y:S01]  /*2a80*/  UIADD3 UR6, UPT, UPT, UR6, 0x1, URZ ;  /* 0x0000000106067890 */ /* 0x000fe2000fffe0ff */
[----:B------:R-:W-:-:S03]  /*2a90*/  VIADD R3, R3, 0x1 ;  /* 0x0000000103037836 */ /* 0x000fc60000000000 */
[----:B------:R-:W-:Y:S02]  /*2aa0*/  UISETP.NE.AND UP0, UPT, UR6, 0x2, UPT ;  /* 0x000000020600788c */ /* 0x000fe4000bf05270 */
[----:B------:R-:W-:Y:S01]  /*2ab0*/  ISETP.NE.AND P0, PT, R3, 0x2, PT ;  /* 0x000000020300780c */ /* 0x000fe20003f05270 */
[----:B------:R-:W-:Y:S06]  /*2ac0*/  UGETNEXTWORKID.BROADCAST [UR4], [UR5] ;  /* 0x00000000040073ca */ /* 0x000fec0008000100 */
[----:B------:R-:W-:Y:S02]  /*2ad0*/  USEL UR4, URZ, 0x1, UP0 ;  /* 0x00000001ff047887 */ /* 0x000fe40008000000 */
[----:B------:R-:W-:-:S04]  /*2ae0*/  USEL UR6, UR6, URZ, UP0 ;  /* 0x000000ff06067287 */ /* 0x000fc80008000000 */
[----:B------:R-:W-:Y:S02]  /*2af0*/  LOP3.LUT R12, R12, UR4, RZ, 0x3c, !PT ;  /* 0x000000040c0c7c12 */ /* 0x000fe4000f8e3cff */
[----:B-1----:R-:W-:-:S04]  /*2b00*/  SHF.L.U32 R5, R9, 0x1f, RZ ;  /* 0x0000001f09057819 */ /* 0x002fc800000006ff */
[----:B------:R-:W1:Y:S02]  /*2b10*/  SYNCS.PHASECHK.TRANS64.TRYWAIT P1, [R0+URZ+0xa0], R5 ;  /* 0x0000a005000075a7 */ /* 0x000e6400080211ff */
[----:B-1----:R-:W-:Y:S05]  /*2b20*/  @!P1 BRA `(.L_x_51) ;  /* 0x0000009000149947 */ /* 0x002fea0003800000 */
.L_x_160:
[----:B------:R-:W-:Y:S01]  /*2b30*/  LEA R4, R11, UR37, 0x4 ;  /* 0x000000250b047c11 */ /* 0x000fe2000f8e20ff */
[----:B-1----:R-:W-:Y:S01]  /*2b40*/  VIADD R0, R0, 0xb0 ;  /* 0x000000b000007836 */ /* 0x002fe20000000000 */
[----:B------:R-:W-:Y:S01]  /*2b50*/  SEL R3, R3, RZ, P0 ;  /* 0x000000ff03037207 */ /* 0x000fe20000000000 */
[----:B------:R-:W-:-:S03]  /*2b60*/  VIADD R11, R11, 0x1 ;  /* 0x000000010b0b7836 */ /* 0x000fc60000000000 */
[----:B------:R-:W1:Y:S01]  /*2b70*/  LDS.128 R4, [R4+0x110] ;  /* 0x0001100004047984 */ /* 0x000e620000000c00 */
[----:B------:R-:W-:Y:S02]  /*2b80*/  PRMT R0, RZ, 0x654, R0 ;  /* 0x00000654ff007816 */ /* 0x000fe40000000000 */
[C---:B------:R-:W-:Y:S01]  /*2b90*/  ISETP.NE.AND P1, PT, R11.reuse, 0x2, PT ;  /* 0x000000020b00780c */ /* 0x040fe20003f25270 */
[----:B------:R-:W-:Y:S01]  /*2ba0*/  @!PT LDS RZ, [RZ] ;  /* 0x00000000fffff984 */ /* 0x000fe20000000800 */
[----:B------:R-:W-:Y:S01]  /*2bb0*/  @!PT LDS RZ, [RZ] ;  /* 0x00000000fffff984 */ /* 0x000fe20000000800 */
[----:B------:R-:W-:Y:S01]  /*2bc0*/  @!PT LDS RZ, [RZ] ;  /* 0x00000000fffff984 */ /* 0x000fe20000000800 */
[----:B------:R-:W-:Y:S01]  /*2bd0*/  @!PT LDS RZ, [RZ] ;  /* 0x00000000fffff984 */ /* 0x000fe20000000800 */
[----:B------:R2:W-:Y:S06]  /*2be0*/  MEMBAR.ALL.CTA ;  /* 0x0000000000007992 */ /* 0x0005ec0000008000 */
[----:B--2---:R-:W2:Y:S01]  /*2bf0*/  FENCE.VIEW.ASYNC.S ;  /* 0x00000000000073c6 */ /* 0x004ea20000000000 */
[----:B------:R-:W-:Y:S01]  /*2c00*/  SEL R11, R11, RZ, P1 ;  /* 0x000000ff0b0b7207 */ /* 0x000fe20000800000 */
[----:B--2---:R2:W-:Y:S01]  /*2c10*/  SYNCS.ARRIVE.TRANS64.RED.A1T0 RZ, [R0+URZ], RZ ;  /* 0x000000ff00ff79a7 */ /* 0x0045e200081004ff */
[----:B-1----:R-:W-:-:S02]  /*2c20*/  LOP3.LUT P3, RZ, R6, 0x1, RZ, 0xc0, !PT ;  /* 0x0000000106ff7812 */ /* 0x002fc4000786c0ff */
[----:B------:R-:W-:-:S04]  /*2c30*/  SEL R5, RZ, 0x1, P0 ;  /* 0x00000001ff057807 */ /* 0x000fc80000000000 */
[----:B------:R-:W-:Y:S02]  /*2c40*/  LOP3.LUT R8, R8, R5, RZ, 0x3c, !PT ;  /* 0x0000000508087212 */ /* 0x000fe400078e3cff */
[----:B--2---:R-:W-:-:S04]  /*2c50*/  SEL R0, RZ, 0x1, P1 ;  /* 0x00000001ff007807 */ /* 0x004fc80000800000 */
[----:B------:R-:W-:Y:S01]  /*2c60*/  LOP3.LUT R9, R9, R0, RZ, 0x3c, !PT ;  /* 0x0000000009097212 */ /* 0x000fe200078e3cff */
[----:B------:R-:W-:Y:S06]  /*2c70*/  @P3 BRA `(.L_x_52) ;  /* 0xfffffffc002c3947 */ /* 0x000fec000383ffff */
[----:B------:R-:W-:Y:S01]  /*2c80*/  ULEA UR5, UR6, UR37, 0x3 ;  /* 0x0000002506057291 */ /* 0x000fe2000f8e18ff */
[----:B------:R-:W-:-:S08]  /*2c90*/  SHF.L.U32 R3, R12, 0x1f, RZ ;  /* 0x0000001f0c037819 */ /* 0x000fd000000006ff */
[----:B------:R-:W1:Y:S02]  /*2ca0*/  SYNCS.PHASECHK.TRANS64 P0, [UR5+0xb0], R3 ;  /* 0x0000b003ff0075a7 */ /* 0x000e640008001005 */
[----:B-1----:R-:W-:Y:S05]  /*2cb0*/  @P0 BRA `(.L_x_53) ;  /* 0x0000000000080947 */ /* 0x002fea0003800000 */
[----:B------:R-:W1:Y:S02]  /*2cc0*/  SYNCS.PHASECHK.TRANS64.TRYWAIT P0, [UR5+0xb0], R3 ;  /* 0x0000b003ff0075a7 */ /* 0x000e640008001105 */
[----:B-1----:R-:W-:Y:S05]  /*2cd0*/  @!P0 BRA `(.L_x_54) ;  /* 0x0000008c00bc8947 */ /* 0x002fea0003800000 */
.L_x_53:
[----:B------:R-:W-:-:S04]  /*2ce0*/  UIADD3 UR4, UPT, UPT, UR6, 0x1, URZ ;  /* 0x0000000106047890 */ /* 0x000fc8000fffe0ff */
[----:B------:R-:W-:-:S04]  /*2cf0*/  UISETP.NE.AND UP0, UPT, UR4, 0x2, UPT ;  /* 0x000000020400788c */ /* 0x000fc8000bf05270 */
[----:B------:R-:W-:Y:S02]  /*2d00*/  USEL UR7, URZ, 0x1, UP0 ;  /* 0x00000001ff077887 */ /* 0x000fe40008000000 */
[----:B------:R-:W-:-:S04]  /*2d10*/  USEL UR4, UR4, URZ, UP0 ;  /* 0x000000ff04047287 */ /* 0x000fc80008000000 */
[----:B------:R-:W-:Y:S01]  /*2d20*/  ULEA UR4, UR4, UR37, 0x3 ;  /* 0x0000002504047291 */ /* 0x000fe2000f8e18ff */
[----:B-1----:R-:W-:-:S04]  /*2d30*/  LOP3.LUT R3, R12, UR7, RZ, 0x3c, !PT ;  /* 0x000000070c037c12 */ /* 0x002fc8000f8e3cff */
[----:B------:R-:W-:-:S04]  /*2d40*/  SHF.L.U32 R0, R3, 0x1f, RZ ;  /* 0x0000001f03007819 */ /* 0x000fc800000006ff */
[----:B------:R-:W1:Y:S02]  /*2d50*/  SYNCS.PHASECHK.TRANS64 P0, [UR4+0xb0], R0 ;  /* 0x0000b000ff0075a7 */ /* 0x000e640008001004 */
[----:B-1----:R-:W-:Y:S05]  /*2d60*/  @P0 EXIT ;  /* 0x000000000000094d */ /* 0x002fea0003800000 */
[----:B------:R-:W-:Y:S02]  /*2d70*/  SHF.L.U32 R3, R3, 0x1f, RZ ;  /* 0x0000001f03037819 */ /* 0x000fe400000006ff */
[----:B------:R-:W-:-:S07]  /*2d80*/  MOV R0, UR4 ;  /* 0x0000000400007c02 */ /* 0x000fce0008000f00 */
.L_x_55:
[----:B-1----:R1:W2:Y:S02]  /*2d90*/  SYNCS.PHASECHK.TRANS64.TRYWAIT P0, [R0+URZ+0xb0], R3 ;  /* 0x0000b003000075a7 */ /* 0x0022a400080011ff */
[----:B--2---:R-:W-:Y:S05]  /*2da0*/  @!P0 NANOSLEEP.SYNCS 0x989680 ;  /* 0x009896800000895d */ /* 0x004fea0003900000 */
[----:B------:R-:W2:Y:S02]  /*2db0*/  @!P0 SYNCS.PHASECHK.TRANS64 P0, [R0+URZ+0xb0], R3 ;  /* 0x0000b003000085a7 */ /* 0x000ea400080010ff */
[----:B--2---:R-:W-:Y:S05]  /*2dc0*/  @P0 EXIT ;  /* 0x000000000000094d */ /* 0x004fea0003800000 */
[----:B------:R-:W-:Y:S05]  /*2dd0*/  BRA `(.L_x_55) ;  /* 0xfffffffc00ec7947 */ /* 0x000fea000383ffff */
.L_x_48:
[----:B------:R-:W-:Y:S05]  /*2de0*/  BRA.U UP4, `(.L_x_56) ;  /* 0x0000001104907547 */ /* 0x000fea000b800000 */
[----:B------:R-:W-:Y:S01]  /*2df0*/  UMOV UR6, 0x40 ;  /* 0x0000004000067882 */ /* 0x000fe20000000000 */
[----:B------:R-:W-:Y:S01]  /*2e00*/  NOP ;  /* 0x0000000000007918 */ /* 0x000fe20000000000 */
[----:B------:R-:W-:Y:S01]  /*2e10*/  ULEA UR6, UR37, UR6, 0x18 ;  /* 0x0000000625067291 */ /* 0x000fe2000f8ec0ff */
[----:B------:R-:W-:Y:S02]  /*2e20*/  UMOV UR7, 0x400 ;  /* 0x0000040000077882 */ /* 0x000fe40000000000 */
[----:B------:R-:W-:-:S06]  /*2e30*/  ULEA UR37, UR37, UR7, 0x18 ;  /* 0x0000000725257291 */ /* 0x000fcc000f8ec0ff */
[----:B------:R-:W1:Y:S02]  /*2e40*/  LDS.U8 R2, [UR6+0x1c] ;  /* 0x00001c06ff027984 */ /* 0x000e640008000000 */
[----:B-1----:R-:W-:-:S13]  /*2e50*/  ISETP.NE.AND P0, PT, R2, RZ, PT ;  /* 0x000000ff0200720c */ /* 0x002fda0003f05270 */
[----:B------:R-:W-:Y:S05]  /*2e60*/  @P0 BRA `(.L_x_57) ;  /* 0x0000000400080947 */ /* 0x000fea0003800000 */
[----:B------:R-:W-:Y:S02]  /*2e70*/  UISETP.NE.U32.AND UP0, UPT, UR5, 0x1, UPT ;  /* 0x000000010500788c */ /* 0x000fe4000bf05070 */
[----:B------:R-:W-:-:S07]  /*2e80*/  UIADD3 UR8, UPT, UPT, UR6, 0x8, URZ ;  /* 0x0000000806087890 */ /* 0x000fce000fffe0ff */
[----:B------:R-:W-:Y:S05]  /*2e90*/  BRA.U !UP0, `(.L_x_58) ;  /* 0x00000001089c7547 */ /* 0x000fea000b800000 */
[----:B------:R-:W-:Y:S01]  /*2ea0*/  ELECT P0, URZ, PT ;  /* 0x0000000000ff782f */ /* 0x000fe20003800000 */
[----:B------:R-:W-:-:S12]  /*2eb0*/  BSSY B0, `(.L_x_58) ;  /* 0x0000025000007945 */ /* 0x000fd80003800000 */
[----:B------:R-:W-:Y:S05]  /*2ec0*/  @!P0 BRA `(.L_x_59) ;  /* 0x00000000008c8947 */ /* 0x000fea0003800000 */
[----:B------:R-:W-:-:S05]  /*2ed0*/  UMOV UR7, 0x10 ;  /* 0x0000001000077882 */ /* 0x000fca0000000000 */
[----:B------:R-:W-:Y:S04]  /*2ee0*/  DEPBAR.LE SB1, 0x36 ;  /* 0x00009d800000791a */ /* 0x000fe80000000000 */
[----:B------:R-:W1:Y:S02]  /*2ef0*/  UTCATOMSWS.2CTA.FIND_AND_SET.ALIGN UP1, UR7, UR7 ;  /* 0x00000007000775e3 */ /* 0x000e640008220800 */
[----:B-1----:R-:W-:Y:S01]  /*2f00*/  MOV R11, UR7 ;  /* 0x00000007000b7c02 */ /* 0x002fe20008000f00 */
[----:B------:R-:W-:Y:S06]  /*2f10*/  BRA.U UP1, `(.L_x_60) ;  /* 0x0000000101187547 */ /* 0x000fec000b800000 */
.L_x_61:
[----:B------:R-:W-:Y:S05]  /*2f20*/  NANOSLEEP 0x64 ;  /* 0x000000640000795d */ /* 0x000fea0003800000 */
[----:B------:R-:W-:-:S05]  /*2f30*/  UMOV UR7, 0x10 ;  /* 0x0000001000077882 */ /* 0x000fca0000000000 */
[----:B------:R-:W-:Y:S04]  /*2f40*/  DEPBAR.LE SB1, 0x36 ;  /* 0x00009d800000791a */ /* 0x000fe80000000000 */
[----:B------:R-:W1:Y:S02]  /*2f50*/  UTCATOMSWS.2CTA.FIND_AND_SET.ALIGN UP1, UR7, UR7 ;  /* 0x00000007000775e3 */ /* 0x000e640008220800 */
[----:B-1----:R-:W-:Y:S01]  /*2f60*/  MOV R11, UR7 ;  /* 0x00000007000b7c02 */ /* 0x002fe20008000f00 */
[----:B------:R-:W-:Y:S05]  /*2f70*/  BRA.U !UP1, `(.L_x_61) ;  /* 0xfffffffd09e87547 */ /* 0x000fea000b83ffff */
.L_x_60:
[----:B------:R-:W1:Y:S01]  /*2f80*/  LDS R5, [UR6+0x10] ;  /* 0x00001006ff057984 */ /* 0x000e620008000800 */
[----:B------:R-:W-:Y:S01]  /*2f90*/  IMAD.U32 R3, RZ, RZ, UR37 ;  /* 0x00000025ff037e24 */ /* 0x000fe2000f8e00ff */
[----:B------:R-:W-:-:S03]  /*2fa0*/  MOV R2, UR4 ;  /* 0x0000000400027c02 */ /* 0x000fc60008000f00 */
[----:B------:R-:W-:Y:S01]  /*2fb0*/  VIADD R3, R3, 0x130 ;  /* 0x0000013003037836 */ /* 0x000fe20000000000 */
[----:B-1----:R-:W-:-:S04]  /*2fc0*/  SHF.L.U32 R5, R5, 0x1f, RZ ;  /* 0x0000001f05057819 */ /* 0x002fc800000006ff */
[----:B------:R-:W1:Y:S02]  /*2fd0*/  SYNCS.PHASECHK.TRANS64.TRYWAIT P0, [UR6+0x8], R5 ;  /* 0x00000805ff0075a7 */ /* 0x000e640008001106 */
[----:B-1----:R-:W-:Y:S05]  /*2fe0*/  @P0 BRA `(.L_x_62) ;  /* 0x0000000000080947 */ /* 0x002fea0003800000 */
[----:B------:R-:W1:Y:S02]  /*2ff0*/  SYNCS.PHASECHK.TRANS64.TRYWAIT P0, [UR6+0x8], R5 ;  /* 0x00000805ff0075a7 */ /* 0x000e640008001106 */
[----:B-1----:R-:W-:Y:S05]  /*3000*/  @!P0 BRA `(.L_x_63) ;  /* 0x0000008c00088947 */ /* 0x002fea0003800000 */
.L_x_62:
[----:B-1----:R-:W-:Y:S01]  /*3010*/  HFMA2 R4, -RZ, RZ, 0, 5.9604644775390625e-08 ;  /* 0x00000001ff047431 */ /* 0x002fe200000001ff */
[----:B------:R-:W-:Y:S01]  /*3020*/  UPRMT UR7, UR4, 0x654, UR8 ;  /* 0x0000065404077896 */ /* 0x000fe20008000008 */
[----:B------:R-:W-:Y:S01]  /*3030*/  IMAD.MOV.U32 R6, RZ, RZ, 0xffff ;  /* 0x0000ffffff067424 */ /* 0x000fe200078e00ff */
[----:B------:R-:W-:Y:S01]  /*3040*/  PRMT R2, R2, 0x654, R3 ;  /* 0x0000065402027816 */ /* 0x000fe20000000003 */
[----:B------:R-:W-:Y:S02]  /*3050*/  IMAD.MOV.U32 R5, RZ, RZ, 0x4 ;  /* 0x00000004ff057424 */ /* 0x000fe400078e00ff */
[----:B------:R-:W-:Y:S01]  /*3060*/  IMAD.SHL.U32 R9, R11, 0x20, RZ ;  /* 0x000000200b097824 */ /* 0x000fe200078e00ff */
[----:B------:R-:W-:Y:S02]  /*3070*/  MOV R3, UR7 ;  /* 0x0000000700037c02 */ /* 0x000fe40008000f00 */
[-C--:B------:R-:W-:Y:S01]  /*3080*/  SHF.L.U32 R7, R6, R11.reuse, RZ ;  /* 0x0000000b06077219 */ /* 0x080fe200000006ff */
[----:B------:R1:W-:Y:S01]  /*3090*/  SYNCS.ARRIVE.TRANS64.RED RZ, [UR7], R5 ;  /* 0x00000005ffff79a7 */ /* 0x0003e20008000407 */
[----:B------:R-:W-:Y:S01]  /*30a0*/  SHF.L.U32 R6, R4, R11, RZ ;  /* 0x0000000b04067219 */ /* 0x000fe200000006ff */
[----:B------:R1:W-:Y:S04]  /*30b0*/  STS [UR37+0x130], R9 ;  /* 0x00013009ff007988 */ /* 0x0003e80008000825 */
[----:B------:R1:W-:Y:S04]  /*30c0*/  STAS [R2.64], R11 ;  /* 0x0000000b02007dbd */ /* 0x0003e8000c0008ff */
[----:B------:R1:W-:Y:S04]  /*30d0*/  ATOMS.OR RZ, [UR6+0x14], R7 ;  /* 0x00001407ffff798c */ /* 0x0003e8000b000006 */
[----:B------:R1:W-:Y:S04]  /*30e0*/  ATOMS.OR RZ, [UR6+0x18], R6 ;  /* 0x00001806ffff798c */ /* 0x0003e8000b000006 */
[----:B------:R1:W-:Y:S02]  /*30f0*/  ATOMS.XOR RZ, [UR6+0x10], R4 ;  /* 0x00001004ffff798c */ /* 0x0003e4000b800006 */
.L_x_59:
[----:B------:R-:W-:Y:S05]  /*3100*/  BSYNC B0 ;  /* 0x0000000000007941 */ /* 0x000fea0003800000 */
.L_x_58:
[----:B------:R-:W-:Y:S05]  /*3110*/  BRA.U UP0, `(.L_x_64) ;  /* 0x00000001006c7547 */ /* 0x000fea000b800000 */
[----:B------:R-:W-:-:S03]  /*3120*/  UMOV UR7, 0xffffffff ;  /* 0xffffffff00077882 */ /* 0x000fc60000000000 */
[----:B------:R-:W-:Y:S05]  /*3130*/  BRA.DIV UR7, `(.L_x_65) ;  /* 0x0000008a07d47947 */ /* 0x000fea000b800000 */
[----:B------:R-:W-:-:S13]  /*3140*/  ELECT P6, URZ, PT ;  /* 0x0000000000ff782f */ /* 0x000fda00038c0000 */
.L_x_164:
[----:B------:R-:W-:Y:S05]  /*3150*/  @!P6 BRA `(.L_x_64) ;  /* 0x00000000005ce947 */ /* 0x000fea0003800000 */
[----:B-1----:R-:W1:Y:S02]  /*3160*/  LDS R3, [UR6+0x10] ;  /* 0x00001006ff037984 */ /* 0x002e640008000800 */
[----:B-1----:R-:W-:-:S04]  /*3170*/  SHF.L.U32 R3, R3, 0x1f, RZ ;  /* 0x0000001f03037819 */ /* 0x002fc800000006ff */
[----:B------:R-:W1:Y:S02]  /*3180*/  SYNCS.PHASECHK.TRANS64.TRYWAIT P0, [UR6+0x8], R3 ;  /* 0x00000803ff0075a7 */ /* 0x000e640008001106 */
[----:B-1----:R-:W-:Y:S05]  /*3190*/  @P0 BRA `(.L_x_66) ;  /* 0x0000000000080947 */ /* 0x002fea0003800000 */
[----:B------:R-:W1:Y:S02]  /*31a0*/  SYNCS.PHASECHK.TRANS64.TRYWAIT P0, [UR6+0x8], R3 ;  /* 0x00000803ff0075a7 */ /* 0x000e640008001106 */
[----:B-1----:R-:W-:Y:S05]  /*31b0*/  @!P0 BRA `(.L_x_67) ;  /* 0x0000008800d48947 */ /* 0x002fea0003800000 */
.L_x_66:
[----:B------:R-:W2:Y:S01]  /*31c0*/  LDS R5, [UR37+0x130] ;  /* 0x00013025ff057984 */ /* 0x000ea20008000800 */
[----:B-1----:R-:W-:Y:S02]  /*31d0*/  HFMA2 R2, -RZ, RZ, 0, 5.9604644775390625e-08 ;  /* 0x00000001ff027431 */ /* 0x002fe400000001ff */
[----:B------:R-:W-:Y:S01]  /*31e0*/  IMAD.MOV.U32 R3, RZ, RZ, 0xffff ;  /* 0x0000ffffff037424 */ /* 0x000fe200078e00ff */
[----:B------:R-:W-:Y:S01]  /*31f0*/  UPRMT UR7, UR4, 0x654, UR8 ;  /* 0x0000065404077896 */ /* 0x000fe20008000008 */
[----:B--2---:R-:W-:-:S03]  /*3200*/  IMAD.SHL.U32 R4, R5, 0x20, RZ ;  /* 0x0000002005047824 */ /* 0x004fc600078e00ff */
[-C--:B------:R-:W-:Y:S02]  /*3210*/  SHF.L.U32 R3, R3, R5.reuse, RZ ;  /* 0x0000000503037219 */ /* 0x080fe400000006ff */
[----:B------:R-:W-:Y:S01]  /*3220*/  SHF.L.U32 R5, R2, R5, RZ ;  /* 0x0000000502057219 */ /* 0x000fe200000006ff */
[----:B------:R2:W-:Y:S04]  /*3230*/  STS [UR37+0x130], R4 ;  /* 0x00013004ff007988 */ /* 0x0005e80008000825 */
[----:B------:R2:W-:Y:S04]  /*3240*/  ATOMS.OR RZ, [UR6+0x14], R3 ;  /* 0x00001403ffff798c */ /* 0x0005e8000b000006 */
[----:B------:R2:W-:Y:S01]  /*3250*/  ATOMS.OR RZ, [UR6+0x18], R5 ;  /* 0x00001805ffff798c */ /* 0x0005e2000b000006 */
[----:B------:R-:W-:Y:S03]  /*3260*/  SYNCS.ARRIVE.TRANS64.RED.A1T0 RZ, [UR7], RZ ;  /* 0x000000ffffff79a7 */ /* 0x000fe60008100407 */
[----:B------:R2:W-:Y:S01]  /*3270*/  ATOMS.XOR RZ, [UR6+0x10], R2 ;  /* 0x00001002ffff798c */ /* 0x0005e2000b800006 */
[----:B------:R-:W-:Y:S05]  /*3280*/  BRA `(.L_x_64) ;  /* 0x0000000000107947 */ /* 0x000fea0003800000 */
.L_x_57:
[----:B------:R-:W-:-:S05]  /*3290*/  MOV R2, 0xffffffff ;  /* 0xffffffff00027802 */ /* 0x000fca0000000f00 */
[----:B------:R1:W-:Y:S02]  /*32a0*/  STS [UR37+0x130], R2 ;  /* 0x00013002ff007988 */ /* 0x0003e40008000825 */
[----:B-1----:R-:W-:Y:S02]  /*32b0*/  MOV R2, 0x32d0 ;  /* 0x000032d000027802 */ /* 0x002fe40000000f00 */
[----:B-----5:R-:W-:Y:S05]  /*32c0*/  CALL.REL.NOINC `($__internal_1_$__cuda_sm10x_tcgen05_guardrail_trap_phase_invalid_during_alloc) ;  /* 0x0000009000747944 */ /* 0x020fea0003c00000 */
.L_x_64:
[----:B------:R-:W-:Y:S05]  /*32d0*/  WARPSYNC.ALL ;  /* 0x0000000000007948 */ /* 0x000fea0003800000 */
[----:B------:R-:W3:Y:S01]  /*32e0*/  S2UR UR7, SR_CgaCtaId ;  /* 0x00000000000779c3 */ /* 0x000ee20000008800 */
[----:B------:R-:W-:Y:S01]  /*32f0*/  UMOV UR6, 0x400 ;  /* 0x0000040000067882 */ /* 0x000fe20000000000 */
[----:B------:R-:W-:-:S06]  /*3300*/  NOP ;  /* 0x0000000000007918 */ /* 0x000fcc0000000000 */
[----:B------:R-:W-:Y:S06]  /*3310*/  BAR.ARV 0x6, 0xa0 ;  /* 0x0182800000007b1d */ /* 0x000fec0000002000 */
[----:B------:R-:W4:Y:S01]  /*3320*/  LDCU UR8, c[0x0][0x38c] ;  /* 0x00007180ff0877ac */ /* 0x000f220008000800 */
[----:B------:R-:W-:Y:S01]  /*3330*/  LOP3.LUT R0, R0, 0xffff, RZ, 0xc0, !PT ;  /* 0x0000ffff00007812 */ /* 0x000fe200078ec0ff */
[----:B-1----:R-:W-:Y:S01]  /*3340*/  IMAD.MOV.U32 R9, RZ, RZ, 0x1 ;  /* 0x00000001ff097424 */ /* 0x002fe200078e00ff */
[----:B------:R-:W-:Y:S01]  /*3350*/  LOP3.LUT R8, R8, 0xffff, RZ, 0xc0, !PT ;  /* 0x0000ffff08087812 */ /* 0x000fe200078ec0ff */
[----:B------:R-:W-:Y:S01]  /*3360*/  UMOV UR19, URZ ;  /* 0x000000ff00137c82 */ /* 0x000fe20008000000 */
[----:B------:R-:W-:Y:S01]  /*3370*/  R2UR UR11, R0 ;  /* 0x00000000000b72ca */ /* 0x000fe200000e0000 */
[----:B------:R-:W-:Y:S01]  /*3380*/  UMOV UR18, URZ ;  /* 0x000000ff00127c82 */ /* 0x000fe20008000000 */
[----:B------:R-:W-:Y:S01]  /*3390*/  R2UR UR12, R8 ;  /* 0x00000000080c72ca */ /* 0x000fe200000e0000 */
[----:B------:R-:W-:Y:S01]  /*33a0*/  IMAD.MOV.U32 R8, RZ, RZ, RZ ;  /* 0x000000ffff087224 */ /* 0x000fe200078e00ff */
[----:B------:R-:W-:Y:S01]  /*33b0*/  UMOV UR17, URZ ;  /* 0x000000ff00117c82 */ /* 0x000fe20008000000 */
[----:B---3--:R-:W-:-:S02]  /*33c0*/  ULEA UR7, UR7, UR6, 0x18 ;  /* 0x0000000607077291 */ /* 0x008fc4000f8ec0ff */
[----:B------:R-:W-:Y:S02]  /*33d0*/  UISETP.NE.AND UP2, UPT, UR5, URZ, UPT ;  /* 0x000000ff0500728c */ /* 0x000fe4000bf45270 */
[----:B------:R-:W-:Y:S02]  /*33e0*/  UIADD3 UR13, UPT, UPT, UR7, 0xc400, URZ ;  /* 0x0000c400070d7890 */ /* 0x000fe4000fffe0ff */
[----:B------:R-:W-:Y:S02]  /*33f0*/  UIADD3 UR14, UPT, UPT, UR7, 0x20400, URZ ;  /* 0x00020400070e7890 */ /* 0x000fe4000fffe0ff */
[----:B----4-:R-:W-:Y:S01]  /*3400*/  UIADD3 UR8, UPT, UPT, UR8, 0x7f, URZ ;  /* 0x0000007f08087890 */ /* 0x010fe2000fffe0ff */
[----:B--2---:R-:W1:Y:S01]  /*3410*/  LDS R2, [UR7+0x130] ;  /* 0x00013007ff027984 */ /* 0x004e620008000800 */
[----:B------:R-:W-:Y:S02]  /*3420*/  USHF.R.U32.HI UR13, URZ, 0x4, UR13 ;  /* 0x00000004ff0d7899 */ /* 0x000fe4000801160d */
[----:B------:R-:W-:-:S02]  /*3430*/  USHF.R.S32.HI UR6, URZ, 0x1f, UR8 ;  /* 0x0000001fff067899 */ /* 0x000fc40008011408 */
[----:B------:R-:W-:Y:S02]  /*3440*/  USHF.R.U32.HI UR14, URZ, 0x4, UR14 ;  /* 0x00000004ff0e7899 */ /* 0x000fe4000801160e */
[----:B------:R-:W-:Y:S02]  /*3450*/  ULEA.HI UR6, UR6, UR8, URZ, 0x7 ;  /* 0x0000000806067291 */ /* 0x000fe4000f8f38ff */
[----:B------:R-:W-:Y:S02]  /*3460*/  ULOP3.LUT UR13, UR13, 0x3fff, URZ, 0xc0, !UPT ;  /* 0x00003fff0d0d7892 */ /* 0x000fe4000f8ec0ff */
[----:B------:R-:W-:Y:S02]  /*3470*/  USHF.R.S32.HI UR6, URZ, 0x7, UR6 ;  /* 0x00000007ff067899 */ /* 0x000fe40008011406 */
[----:B------:R-:W-:Y:S02]  /*3480*/  ULOP3.LUT UR14, UR14, 0x3fff, URZ, 0xc0, !UPT ;  /* 0x00003fff0e0e7892 */ /* 0x000fe4000f8ec0ff */
[----:B------:R-:W-:Y:S01]  /*3490*/  UISETP.LT.AND UP0, UPT, UR6, 0x1, UPT ;  /* 0x000000010600788c */ /* 0x000fe2000bf01270 */
[----:B------:R-:W-:Y:S01]  /*34a0*/  UMOV UR28, 0x0 ;  /* 0x00000000001c7882 */ /* 0x000fe20000000000 */
[----:B------:R-:W-:Y:S01]  /*34b0*/  UMOV UR29, 0x10400010 ;  /* 0x10400010001d7882 */ /* 0x000fe20000000000 */
[----:B------:R-:W-:-:S02]  /*34c0*/  ULOP3.LUT UR13, UR13, 0x10000, URZ, 0xfc, !UPT ;  /* 0x000100000d0d7892 */ /* 0x000fc4000f8efcff */
[----:B------:R-:W-:Y:S02]  /*34d0*/  ULOP3.LUT UR14, UR14, 0x10000, URZ, 0xfc, !UPT ;  /* 0x000100000e0e7892 */ /* 0x000fe4000f8efcff */
[----:B------:R-:W-:Y:S01]  /*34e0*/  USEL UR20, UR6, 0x1, !UP0 ;  /* 0x0000000106147887 */ /* 0x000fe2000c000000 */
[----:B------:R-:W-:Y:S01]  /*34f0*/  UMOV UR26, 0x0 ;  /* 0x00000000001a7882 */ /* 0x000fe20000000000 */
[----:B------:R-:W-:Y:S01]  /*3500*/  UMOV UR27, 0x10400010 ;  /* 0x10400010001b7882 */ /* 0x000fe20000000000 */
[----:B------:R-:W-:Y:S01]  /*3510*/  UMOV UR24, 0x0 ;  /* 0x0000000000187882 */ /* 0x000fe20000000000 */
[----:B------:R-:W-:Y:S01]  /*3520*/  UMOV UR25, 0x10400010 ;  /* 0x1040001000197882 */ /* 0x000fe20000000000 */
[----:B------:R-:W-:Y:S01]  /*3530*/  UMOV UR22, 0x0 ;  /* 0x0000000000167882 */ /* 0x000fe20000000000 */
[----:B------:R-:W-:Y:S01]  /*3540*/  UMOV UR23, 0x10400010 ;  /* 0x1040001000177882 */ /* 0x000fe20000000000 */
[----:B-1----:R-:W-:Y:S02]  /*3550*/  R2UR UR21, R2 ;  /* 0x00000000021572ca */ /* 0x002fe400000e0000 */
[----:B------:R-:W-:-:S13]  /*3560*/  CS2R R2, SRZ ;  /* 0x0000000000027805 */ /* 0x000fda000001ff00 */
.L_x_75:
[C---:B------:R-:W-:Y:S02]  /*3570*/  LEA R0, R8.reuse, UR7, 0x3 ;  /* 0x0000000708007c11 */ /* 0x040fe4000f8e18ff */
[----:B------:R-:W-:Y:S02]  /*3580*/  SHF.L.U32 R5, R3, 0x1f, RZ ;  /* 0x0000001f03057819 */ /* 0x000fe400000006ff */
[----:B------:R-:W-:Y:S02]  /*3590*/  LEA R4, R8, UR7, 0x4 ;  /* 0x0000000708047c11 */ /* 0x000fe4000f8e20ff */
[----:B------:R-:W1:Y:S02]  /*35a0*/  SYNCS.PHASECHK.TRANS64.TRYWAIT P0, [R0+URZ+0xa0], R5 ;  /* 0x0000a005000075a7 */ /* 0x000e6400080011ff */
[----:B-1-34-:R-:W-:Y:S05]  /*35b0*/  @!P0 BRA `(.L_x_68) ;  /* 0x0000008400ec8947 */ /* 0x01afea0003800000 */
.L_x_165:
[----:B-1----:R-:W1:Y:S01]  /*35c0*/  LDS.128 R4, [R4+0x110] ;  /* 0x0001100004047984 */ /* 0x002e620000000c00 */
[----:B------:R-:W-:Y:S02]  /*35d0*/  VIADD R0, R0, 0xb0 ;  /* 0x000000b000007836 */ /* 0x000fe40000000000 */
[----:B------:R-:W-:Y:S01]  /*35e0*/  VIADD R8, R8, 0x1 ;  /* 0x0000000108087836 */ /* 0x000fe20000000000 */
[----:B------:R-:W-:Y:S01]  /*35f0*/  @!PT LDS RZ, [RZ] ;  /* 0x00000000fffff984 */ /* 0x000fe20000000800 */
[----:B------:R-:W-:Y:S01]  /*3600*/  @!PT LDS RZ, [RZ] ;  /* 0x00000000fffff984 */ /* 0x000fe20000000800 */
[----:B------:R-:W-:Y:S01]  /*3610*/  @!PT LDS RZ, [RZ] ;  /* 0x00000000fffff984 */ /* 0x000fe20000000800 */
[----:B------:R-:W-:Y:S01]  /*3620*/  @!PT LDS RZ, [RZ] ;  /* 0x00000000fffff984 */ /* 0x000fe20000000800 */
[----:B------:R2:W-:Y:S06]  /*3630*/  MEMBAR.ALL.CTA ;  /* 0x0000000000007992 */ /* 0x0005ec0000008000 */
[----:B--2---:R-:W2:Y:S01]  /*3640*/  FENCE.VIEW.ASYNC.S ;  /* 0x00000000000073c6 */ /* 0x004ea20000000000 */
[----:B------:R-:W-:-:S04]  /*3650*/  PRMT R0, RZ, 0x654, R0 ;  /* 0x00000654ff007816 */ /* 0x000fc80000000000 */
[----:B--2---:R2:W-:Y:S01]  /*3660*/  SYNCS.ARRIVE.TRANS64.RED.A1T0 RZ, [R0+URZ], RZ ;  /* 0x000000ff00ff79a7 */ /* 0x0045e200081004ff */
[----:B-1----:R-:W-:Y:S01]  /*3670*/  LOP3.LUT P1, RZ, R6, 0x1, RZ, 0xc0, !PT ;  /* 0x0000000106ff7812 */ /* 0x002fe2000782c0ff */
[----:B--2---:R-:W-:-:S12]  /*3680*/  BRA.U UP2, `(.L_x_69) ;  /* 0x0000000502087547 */ /* 0x004fd8000b800000 */
[----:B------:R-:W1:Y:S01]  /*3690*/  LDCU UR8, c[0x0][0x38c] ;  /* 0x00007180ff0877ac */ /* 0x000e620008000800 */
[----:B------:R-:W-:Y:S02]  /*36a0*/  PLOP3.LUT P2, PT, PT, PT, PT, 0x80, 0x8 ;  /* 0x000000000008781c */ /* 0x000fe40003f4f070 */
[----:B------:R-:W-:Y:S01]  /*36b0*/  SHF.L.U32 R5, R9, 0x1f, RZ ;  /* 0x0000001f09057819 */ /* 0x000fe200000006ff */
[----:B------:R-:W-:Y:S02]  /*36c0*/  ULEA UR9, UR19, UR7, 0x3 ;  /* 0x0000000713097291 */ /* 0x000fe4000f8e18ff */
[----:B------:R-:W-:Y:S02]  /*36d0*/  ULEA UR10, UR19, UR21, 0x8 ;  /* 0x00000015130a7291 */ /* 0x000fe4000f8e40ff */
[----:B-1----:R-:W-:-:S06]  /*36e0*/  UISETP.GE.AND UP0, UPT, UR8, 0x1, UPT ;  /* 0x000000010800788c */ /* 0x002fcc000bf06270 */
[----:B------:R-:W-:-:S05]  /*36f0*/  PLOP3.LUT P0, PT, PT, PT, UP0, 0x80, 0x8 ;  /* 0x000000000008781c */ /* 0x000fca0003f0f008 */
[----:B------:R-:W-:-:S08]  /*3700*/  @UP0 ULEA UR8, UR18, UR7, 0x3 ;  /* 0x0000000712080291 */ /* 0x000fd0000f8e18ff */
[----:B------:R-:W-:-:S04]  /*3710*/  @P0 SHF.L.U32 R0, R2, 0x1f, RZ ;  /* 0x0000001f02000819 */ /* 0x000fc800000006ff */
[----:B------:R1:W2:Y:S01]  /*3720*/  @P0 SYNCS.PHASECHK.TRANS64.TRYWAIT P2, [UR8], R0 ;  /* 0x00000000ff0005a7 */ /* 0x0002a20008041108 */
[----:B------:R-:W3:Y:S02]  /*3730*/  SYNCS.PHASECHK.TRANS64.TRYWAIT P0, [UR9+0xd0], R5 ;  /* 0x0000d005ff0075a7 */ /* 0x000ee40008001109 */
[----:B-123--:R-:W-:Y:S05]  /*3740*/  @!P0 BRA `(.L_x_70) ;  /* 0x00000084009c8947 */ /* 0x00efea0003800000 */
.L_x_167:
[----:B------:R-:W-:Y:S01]  /*3750*/  UMOV UR16, UR17 ;  /* 0x0000001100107c82 */ /* 0x000fe20008000000 */
[----:B------:R-:W-:Y:S05]  /*3760*/  BRA.U !UP0, `(.L_x_71) ;  /* 0x0000000108c07547 */ /* 0x000fea000b800000 */
[----:B------:R-:W-:Y:S02]  /*3770*/  UIADD3 UR16, UPT, UPT, UR20, UR17, URZ ;  /* 0x0000001114107290 */ /* 0x000fe4000fffe0ff */
[----:B------:R-:W-:Y:S01]  /*3780*/  UPLOP3.LUT UP3, UPT, UPT, UPT, UPT, 0x40, 0x4 ;  /* 0x000000000004789c */ /* 0x000fe20003f6e870 */
[----:B------:R-:W-:Y:S01]  /*3790*/  UMOV UR15, UR6 ;  /* 0x00000006000f7c82 */ /* 0x000fe20008000000 */
[----:B------:R-:W-:-:S09]  /*37a0*/  UMOV UR46, UR18 ;  /* 0x00000012002e7c82 */ /* 0x000fd20008000000 */
.L_x_74:
[----:B--2---:R-:W-:Y:S01]  /*37b0*/  ULEA UR8, UR46, UR7, 0x3 ;  /* 0x000000072e087291 */ /* 0x004fe2000f8e18ff */
[----:B---3--:R-:W-:Y:S11]  /*37c0*/  @P2 BRA `(.L_x_72) ;  /* 0x00000000000c2947 */ /* 0x008ff60003800000 */
[----:B-1----:R-:W-:Y:S04]  /*37d0*/  SHF.L.U32 R5, R2, 0x1f, RZ ;  /* 0x0000001f02057819 */ /* 0x002fe800000006ff */
[----:B------:R-:W1:Y:S02]  /*37e0*/  SYNCS.PHASECHK.TRANS64.TRYWAIT P0, [UR8], R5 ;  /* 0x00000005ff0075a7 */ /* 0x000e640008001108 */
[----:B-1----:R-:W-:Y:S05]  /*37f0*/  @!P0 BRA `(.L_x_73) ;  /* 0x0000008400888947 */ /* 0x002fea0003800000 */
.L_x_72:
[----:B------:R-:W-:Y:S01]  /*3800*/  UISETP.NE.AND UP0, UPT, UR15, 0x1, UPT ;  /* 0x000000010f00788c */ /* 0x000fe2000bf05270 */
[----:B------:R-:W-:Y:S01]  /*3810*/  PLOP3.LUT P2, PT, PT, PT, PT, 0x80, 0x8 ;  /* 0x000000000008781c */ /* 0x000fe20003f4f070 */
[----:B------:R-:W-:Y:S02]  /*3820*/  UIADD3 UR18, UPT, UPT, UR46, 0x1, URZ ;  /* 0x000000012e127890 */ /* 0x000fe4000fffe0ff */
[----:B------:R-:W-:Y:S02]  /*3830*/  ULEA UR32, UR46, UR14, 0xa ;  /* 0x0000000e2e207291 */ /* 0x000fe4000f8e50ff */
[----:B------:R-:W-:Y:S01]  /*3840*/  UISETP.NE.AND UP1, UPT, UR18, 0x5, UPT ;  /* 0x000000051200788c */ /* 0x000fe2000bf25270 */
[----:B------:R-:W-:Y:S01]  /*3850*/  PLOP3.LUT P0, PT, PT, PT, UP0, 0x80, 0x8 ;  /* 0x000000000008781c */ /* 0x000fe20003f0f008 */
[----:B------:R-:W-:Y:S02]  /*3860*/  UIADD3 UR44, UPT, UPT, UR32, 0x2, URZ ;  /* 0x00000002202c7890 */ /* 0x000fe4000fffe0ff */
[----:B------:R-:W-:Y:S02]  /*3870*/  USEL UR31, URZ, 0x1, UP1 ;  /* 0x00000001ff1f7887 */ /* 0x000fe40008800000 */
[----:B------:R-:W-:Y:S02]  /*3880*/  USEL UR18, UR18, URZ, UP1 ;  /* 0x000000ff12127287 */ /* 0x000fe40008800000 */
[----:B------:R-:W-:Y:S02]  /*3890*/  UIADD3 UR40, UPT, UPT, UR32, 0x4, URZ ;  /* 0x0000000420287890 */ /* 0x000fe4000fffe0ff */
[----:B------:R-:W-:Y:S01]  /*38a0*/  @UP0 ULEA UR30, UR18, UR7, 0x3 ;  /* 0x00000007121e0291 */ /* 0x000fe2000f8e18ff */
[----:B------:R-:W-:Y:S01]  /*38b0*/  LOP3.LUT R2, R2, UR31, RZ, 0x3c, !PT ;  /* 0x0000001f02027c12 */ /* 0x000fe2000f8e3cff */
[----:B------:R-:W-:Y:S02]  /*38c0*/  UIADD3 UR36, UPT, UPT, UR32, 0x6, URZ ;  /* 0x0000000620247890 */ /* 0x000fe4000fffe0ff */
[----:B------:R-:W-:Y:S01]  /*38d0*/  UIADD3 UR8, UPT, UPT, UR8, 0x28, URZ ;  /* 0x0000002808087890 */ /* 0x000fe2000fffe0ff */
[----:B-1----:R-:W-:Y:S01]  /*38e0*/  @P0 SHF.L.U32 R0, R2, 0x1f, RZ ;  /* 0x0000001f02000819 */ /* 0x002fe200000006ff */
[----:B------:R-:W-:Y:S02]  /*38f0*/  UIADD3 UR17, UPT, UPT, UR17, 0x1, URZ ;  /* 0x0000000111117890 */ /* 0x000fe4000fffe0ff */
[----:B------:R-:W-:Y:S01]  /*3900*/  UIADD3 UR15, UPT, UPT, UR15, -0x1, URZ ;  /* 0xffffffff0f0f7890 */ /* 0x000fe2000fffe0ff */
[----:B------:R2:W3:Y:S01]  /*3910*/  @P0 SYNCS.PHASECHK.TRANS64.TRYWAIT P2, [UR30], R0 ;  /* 0x00000000ff0005a7 */ /* 0x0004e2000804111e */
[----:B------:R-:W-:Y:S02]  /*3920*/  ULEA UR30, UR46, UR13, 0xa ;  /* 0x0000000d2e1e7291 */ /* 0x000fe4000f8e50ff */
[----:B------:R-:W-:Y:S02]  /*3930*/  UISETP.NE.AND UP0, UPT, UR17, UR16, UPT ;  /* 0x000000101100728c */ /* 0x000fe4000bf05270 */
[----:B------:R-:W-:Y:S02]  /*3940*/  UIADD3 UR42, UPT, UPT, UR30, 0x2, URZ ;  /* 0x000000021e2a7890 */ /* 0x000fe4000fffe0ff */
[----:B------:R-:W-:Y:S02]  /*3950*/  UIADD3 UR38, UPT, UPT, UR30, 0x4, URZ ;  /* 0x000000041e267890 */ /* 0x000fe4000fffe0ff */
[----:B------:R-:W-:Y:S01]  /*3960*/  UIADD3 UR34, UPT, UPT, UR30, 0x6, URZ ;  /* 0x000000061e227890 */ /* 0x000fe2000fffe0ff */
[----:B------:R-:W-:Y:S01]  /*3970*/  UMOV UR33, 0x40004040 ;  /* 0x4000404000217882 */ /* 0x000fe20000000000 */
[----:B------:R-:W-:Y:S01]  /*3980*/  UMOV UR31, 0x40004040 ;  /* 0x40004040001f7882 */ /* 0x000fe20000000000 */
[----:B------:R-:W-:Y:S01]  /*3990*/  UMOV UR45, 0x40004040 ;  /* 0x40004040002d7882 */ /* 0x000fe20000000000 */
[----:B------:R2:W-:Y:S01]  /*39a0*/  UTCQMMA.2CTA gdesc[UR30], gdesc[UR32], tmem[UR10], tmem[UR28], idesc[UR29], UP3 ;  /* 0x00ff1c201e0075ea */ /* 0x0005e20009a0030a */
[----:B------:R-:W-:Y:S01]  /*39b0*/  UPLOP3.LUT UP3, UPT, UPT, UPT, UPT, 0x80, 0x8 ;  /* 0x000000000008789c */ /* 0x000fe20003f6f070 */
[----:B------:R-:W-:Y:S01]  /*39c0*/  UMOV UR43, 0x40004040 ;  /* 0x40004040002b7882 */ /* 0x000fe20000000000 */
[----:B------:R-:W-:Y:S01]  /*39d0*/  UMOV UR41, 0x40004040 ;  /* 0x4000404000297882 */ /* 0x000fe20000000000 */
[----:B------:R2:W-:Y:S01]  /*39e0*/  UTCQMMA.2CTA gdesc[UR42], gdesc[UR44], tmem[UR10], tmem[UR26], idesc[UR27], UPT ;  /* 0x00ff1a2c2a0075ea */ /* 0x0005e2000ba0030a */
[----:B------:R-:W-:Y:S01]  /*39f0*/  UMOV UR39, 0x40004040 ;  /* 0x4000404000277882 */ /* 0x000fe20000000000 */
[----:B------:R-:W-:Y:S01]  /*3a00*/  UMOV UR37, 0x40004040 ;  /* 0x4000404000257882 */ /* 0x000fe20000000000 */
[----:B------:R-:W-:Y:S01]  /*3a10*/  UMOV UR35, 0x40004040 ;  /* 0x4000404000237882 */ /* 0x000fe20000000000 */
[----:B------:R2:W-:Y:S01]  /*3a20*/  UTCQMMA.2CTA gdesc[UR38], gdesc[UR40], tmem[UR10], tmem[UR24], idesc[UR25], UPT ;  /* 0x00ff1828260075ea */ /* 0x0005e2000ba0030a */
[----:B------:R2:W-:Y:S01]  /*3a30*/  UTCQMMA.2CTA gdesc[UR34], gdesc[UR36], tmem[UR10], tmem[UR22], idesc[UR23], UPT ;  /* 0x00ff1624220075ea */ /* 0x0005e2000ba0030a */
[----:B------:R2:W-:Y:S01]  /*3a40*/  UTCBAR.2CTA.MULTICAST [UR8], URZ, UR12 ;  /* 0x000000ff080073e9 */ /* 0x0005e2000820080c */
[----:B------:R-:W-:Y:S01]  /*3a50*/  UMOV UR46, UR18 ;  /* 0x00000012002e7c82 */ /* 0x000fe20008000000 */
[----:B------:R-:W-:Y:S05]  /*3a60*/  BRA.U UP0, `(.L_x_74) ;  /* 0xfffffffd00507547 */ /* 0x000fea000b83ffff */
.L_x_71:
[----:B------:R-:W-:Y:S01]  /*3a70*/  UIADD3 UR9, UPT, UPT, UR9, 0xc0, URZ ;  /* 0x000000c009097890 */ /* 0x000fe2000fffe0ff */
[----:B------:R-:W-:-:S08]  /*3a80*/  UMOV UR17, UR16 ;  /* 0x0000001000117c82 */ /* 0x000fd00008000000 */
[----:B------:R4:W-:Y:S01]  /*3a90*/  UTCBAR.2CTA.MULTICAST [UR9], URZ, UR11 ;  /* 0x000000ff090073e9 */ /* 0x0009e2000820080b */
[----:B------:R-:W-:Y:S02]  /*3aa0*/  NOP ;  /* 0x0000000000007918 */ /* 0x000fe40000000000 */
.L_x_69:
[----:B------:R-:W-:Y:S01]  /*3ab0*/  UIADD3 UR19, UPT, UPT, UR19, 0x1, URZ ;  /* 0x0000000113137890 */ /* 0x000fe2000fffe0ff */
[----:B------:R-:W-:-:S03]  /*3ac0*/  ISETP.NE.AND P0, PT, R8, 0x2, PT ;  /* 0x000000020800780c */ /* 0x000fc60003f05270 */
[----:B------:R-:W-:Y:S01]  /*3ad0*/  UISETP.NE.AND UP0, UPT, UR19, 0x2, UPT ;  /* 0x000000021300788c */ /* 0x000fe2000bf05270 */
[----:B-12---:R-:W-:Y:S02]  /*3ae0*/  SEL R0, RZ, 0x1, P0 ;  /* 0x00000001ff007807 */ /* 0x006fe40000000000 */
[----:B------:R-:W-:Y:S01]  /*3af0*/  SEL R8, R8, RZ, P0 ;  /* 0x000000ff08087207 */ /* 0x000fe20000000000 */
[----:B------:R-:W-:Y:S01]  /*3b00*/  USEL UR8, URZ, 0x1, UP0 ;  /* 0x00000001ff087887 */ /* 0x000fe20008000000 */
[----:B------:R-:W-:Y:S01]  /*3b10*/  LOP3.LUT R3, R3, R0, RZ, 0x3c, !PT ;  /* 0x0000000003037212 */ /* 0x000fe200078e3cff */
[----:B------:R-:W-:-:S04]  /*3b20*/  USEL UR19, UR19, URZ, UP0 ;  /* 0x000000ff13137287 */ /* 0x000fc80008000000 */
[----:B------:R-:W-:Y:S01]  /*3b30*/  LOP3.LUT R9, R9, UR8, RZ, 0x3c, !PT ;  /* 0x0000000809097c12 */ /* 0x000fe2000f8e3cff */
[----:B------:R-:W-:Y:S07]  /*3b40*/  @P1 BRA `(.L_x_75) ;  /* 0xfffffff800881947 */ /* 0x000fee000383ffff */
[----:B------:R-:W1:Y:S01]  /*3b50*/  S2UR UR6, SR_CgaCtaId ;  /* 0x00000000000679c3 */ /* 0x000e620000008800 */
[----:B------:R-:W-:Y:S01]  /*3b60*/  ELECT P0, URZ, PT ;  /* 0x0000000000ff782f */ /* 0x000fe20003800000 */
[----:B------:R-:W-:Y:S01]  /*3b70*/  HFMA2 R0, -RZ, RZ, 0, 5.9604644775390625e-08 ;  /* 0x00000001ff007431 */ /* 0x000fe200000001ff */
[----:B------:R-:W-:-:S05]  /*3b80*/  UMOV UR8, 0x40 ;  /* 0x0000004000087882 */ /* 0x000fca0000000000 */
[----:B------:R-:W-:Y:S01]  /*3b90*/  UVIRTCOUNT.DEALLOC.SMPOOL 0x80 ;  /* 0x000000800000784c */ /* 0x000fe20000000000 */
[----:B------:R-:W-:Y:S02]  /*3ba0*/  UISETP.NE.AND UP0, UPT, UR5, URZ, UPT ;  /* 0x000000ff0500728c */ /* 0x000fe4000bf05270 */
[----:B-1----:R-:W-:-:S09]  /*3bb0*/  ULEA UR6, UR6, UR8, 0x18 ;  /* 0x0000000806067291 */ /* 0x002fd2000f8ec0ff */
[----:B------:R1:W-:Y:S01]  /*3bc0*/  @P0 STS.U8 [UR6+0x1c], R0 ;  /* 0x00001c00ff000988 */ /* 0x0003e20008000006 */
[----:B------:R-:W-:Y:S05]  /*3bd0*/  BRA.U UP0, `(.L_x_76) ;  /* 0x0000000100587547 */ /* 0x000fea000b800000 */
[----:B------:R-:W-:Y:S01]  /*3be0*/  UIADD3 UR8, UPT, UPT, UR7, 0xd0, URZ ;  /* 0x000000d007087890 */ /* 0x000fe2000fffe0ff */
[----:B------:R-:W-:-:S03]  /*3bf0*/  SHF.L.U32 R3, R9, 0x1f, RZ ;  /* 0x0000001f09037819 */ /* 0x000fc600000006ff */
[----:B------:R-:W-:-:S09]  /*3c00*/  ULEA UR5, UR19, UR8, 0x3 ;  /* 0x0000000813057291 */ /* 0x000fd2000f8e18ff */
[----:B------:R-:W2:Y:S02]  /*3c10*/  SYNCS.PHASECHK.TRANS64.TRYWAIT P0, [UR5], R3 ;  /* 0x00000003ff0075a7 */ /* 0x000ea40008001105 */
[----:B--2---:R-:W-:Y:S05]  /*3c20*/  @!P0 BRA `(.L_x_77) ;  /* 0x0000008000948947 */ /* 0x004fea0003800000 */
.L_x_170:
[----:B----4-:R-:W-:-:S04]  /*3c30*/  UIADD3 UR9, UPT, UPT, UR19, 0x1, URZ ;  /* 0x0000000113097890 */ /* 0x010fc8000fffe0ff */
[----:B------:R-:W-:-:S04]  /*3c40*/  UISETP.NE.AND UP1, UPT, UR9, 0x2, UPT ;  /* 0x000000020900788c */ /* 0x000fc8000bf25270 */
[----:B------:R-:W-:Y:S02]  /*3c50*/  USEL UR5, URZ, 0x1, UP1 ;  /* 0x00000001ff057887 */ /* 0x000fe40008800000 */
[----:B------:R-:W-:-:S04]  /*3c60*/  USEL UR9, UR9, URZ, UP1 ;  /* 0x000000ff09097287 */ /* 0x000fc80008800000 */
[----:B------:R-:W-:Y:S01]  /*3c70*/  ULEA UR9, UR9, UR8, 0x3 ;  /* 0x0000000809097291 */ /* 0x000fe2000f8e18ff */
[----:B-1----:R-:W-:-:S04]  /*3c80*/  LOP3.LUT R3, R9, UR5, RZ, 0x3c, !PT ;  /* 0x0000000509037c12 */ /* 0x002fc8000f8e3cff */
[----:B------:R-:W-:Y:S01]  /*3c90*/  SHF.L.U32 R3, R3, 0x1f, RZ ;  /* 0x0000001f03037819 */ /* 0x000fe200000006ff */
[----:B------:R-:W-:-:S04]  /*3ca0*/  IMAD.U32 R0, RZ, RZ, UR9 ;  /* 0x00000009ff007e24 */ /* 0x000fc8000f8e00ff */
[----:B------:R1:W2:Y:S03]  /*3cb0*/  SYNCS.PHASECHK.TRANS64.TRYWAIT P0, [R0+URZ], R3 ;  /* 0x00000003000075a7 */ /* 0x0002a600080011ff */
[----:B--2---:R-:W-:Y:S05]  /*3cc0*/  @!P0 NANOSLEEP.SYNCS 0x989680 ;  /* 0x009896800000895d */ /* 0x004fea0003900000 */
[----:B------:R-:W2:Y:S02]  /*3cd0*/  @!P0 SYNCS.PHASECHK.TRANS64 P0, [R0+URZ], R3 ;  /* 0x00000003000085a7 */ /* 0x000ea400080010ff */
[----:B--2---:R-:W-:Y:S05]  /*3ce0*/  @P0 BRA `(.L_x_78) ;  /* 0x0000000000200947 */ /* 0x004fea0003800000 */
.L_x_79:
[----:B--2---:R2:W4:Y:S02]  /*3cf0*/  SYNCS.PHASECHK.TRANS64.TRYWAIT P0, [R0+URZ], R3 ;  /* 0x00000003000075a7 */ /* 0x00452400080011ff */
[----:B----4-:R-:W-:Y:S05]  /*3d00*/  @!P0 NANOSLEEP.SYNCS 0x989680 ;  /* 0x009896800000895d */ /* 0x010fea0003900000 */
[----:B------:R-:W4:Y:S02]  /*3d10*/  @!P0 SYNCS.PHASECHK.TRANS64 P0, [R0+URZ], R3 ;  /* 0x00000003000085a7 */ /* 0x000f2400080010ff */
[----:B----4-:R-:W-:Y:S05]  /*3d20*/  @!P0 BRA `(.L_x_79) ;  /* 0xfffffffc00f08947 */ /* 0x010fea000383ffff */
[----:B------:R-:W-:Y:S05]  /*3d30*/  BRA `(.L_x_78) ;  /* 0x00000000000c7947 */ /* 0x000fea0003800000 */
.L_x_76:
[----:B------:R-:W-:-:S04]  /*3d40*/  UIADD3 UR5, UPT, UPT, UR7, 0x100, URZ ;  /* 0x0000010007057890 */ /* 0x000fc8000fffe0ff */
[----:B------:R-:W-:-:S09]  /*3d50*/  UPRMT UR5, UR4, 0x654, UR5 ;  /* 0x0000065404057896 */ /* 0x000fd20008000005 */
[----:B------:R-:W-:Y:S03]  /*3d60*/  SYNCS.ARRIVE.TRANS64.RED.A1T0 RZ, [UR5], RZ ;  /* 0x000000ffffff79a7 */ /* 0x000fe60008100405 */
.L_x_78:
[----:B-12---:R-:W-:Y:S01]  /*3d70*/  SHF.L.U32 R3, RZ, 0x1f, RZ ;  /* 0x0000001fff037819 */ /* 0x006fe200000006ff */
[----:B------:R-:W-:Y:S01]  /*3d80*/  UIADD3 UR5, UPT, UPT, UR7, 0x100, URZ ;  /* 0x0000010007057890 */ /* 0x000fe2000fffe0ff */
[----:B------:R-:W-:Y:S02]  /*3d90*/  PLOP3.LUT P0, PT, PT, PT, UP0, 0x80, 0x8 ;  /* 0x000000000008781c */ /* 0x000fe40003f0f008 */
[----:B------:R-:W1:Y:S02]  /*3da0*/  SYNCS.PHASECHK.TRANS64.TRYWAIT P1, [UR7+0x100], R3 ;  /* 0x00010003ff0075a7 */ /* 0x000e640008021107 */
[----:B-1----:R-:W-:Y:S09]  /*3db0*/  @!P1 BRA `(.L_x_80) ;  /* 0x0000008000489947 */ /* 0x002ff20003800000 */
.L_x_172:
[----:B------:R-:W-:Y:S01]  /*3dc0*/  @!UP0 UPRMT UR5, UR4, 0x654, UR5 ;  /* 0x0000065404058896 */ /* 0x000fe20008000005 */
[----:B------:R-:W-:Y:S02]  /*3dd0*/  UMOV UR8, 0xffff ;  /* 0x0000ffff00087882 */ /* 0x000fe40000000000 */
[----:B------:R-:W-:-:S06]  /*3de0*/  UMOV UR4, 0x1 ;  /* 0x0000000100047882 */ /* 0x000fcc0000000000 */
[----:B------:R-:W-:Y:S01]  /*3df0*/  @!P0 SYNCS.ARRIVE.TRANS64.RED.A1T0 RZ, [UR5], RZ ;  /* 0x000000ffffff89a7 */ /* 0x000fe20008100405 */
[----:B------:R-:W-:Y:S01]  /*3e00*/  NOP ;  /* 0x0000000000007918 */ /* 0x000fe20000000000 */
[----:B-1----:R-:W1:Y:S01]  /*3e10*/  LDS R0, [UR6+0x14] ;  /* 0x00001406ff007984 */ /* 0x002e620008000800 */
[----:B------:R-:W-:-:S04]  /*3e20*/  ULOP3.LUT UR5, UR21, 0xffff, URZ, 0xc0, !UPT ;  /* 0x0000ffff15057892 */ /* 0x000fc8000f8ec0ff */
[----:B------:R-:W-:-:S04]  /*3e30*/  USHF.R.U32.HI UR5, URZ, 0x5, UR5 ;  /* 0x00000005ff057899 */ /* 0x000fc80008011605 */
[----:B------:R-:W-:Y:S02]  /*3e40*/  USHF.L.U32 UR8, UR8, UR5, URZ ;  /* 0x0000000508087299 */ /* 0x000fe400080006ff */
[----:B------:R-:W-:-:S04]  /*3e50*/  USHF.L.U32 UR4, UR4, UR5, URZ ;  /* 0x0000000504047299 */ /* 0x000fc800080006ff */
[----:B-1----:R-:W-:-:S04]  /*3e60*/  LOP3.LUT R0, R0, UR8, RZ, 0xc0, !PT ;  /* 0x0000000800007c12 */ /* 0x002fc8000f8ec0ff */
[----:B------:R-:W-:-:S13]  /*3e70*/  ISETP.NE.AND P0, PT, R0, UR8, PT ;  /* 0x0000000800007c0c */ /* 0x000fda000bf05270 */
[----:B------:R-:W-:Y:S05]  /*3e80*/  @P0 BRA `(.L_x_81) ;  /* 0x0000000000580947 */ /* 0x000fea0003800000 */
[----:B------:R-:W1:Y:S02]  /*3e90*/  LDS R0, [UR6+0x18] ;  /* 0x00001806ff007984 */ /* 0x000e640008000800 */
[----:B-1----:R-:W-:-:S04]  /*3ea0*/  LOP3.LUT R0, R0, UR4, RZ, 0xc0, !PT ;  /* 0x0000000400007c12 */ /* 0x002fc8000f8ec0ff */
[----:B------:R-:W-:-:S13]  /*3eb0*/  ISETP.NE.AND P0, PT, R0, UR4, PT ;  /* 0x0000000400007c0c */ /* 0x000fda000bf05270 */
[----:B------:R-:W-:Y:S05]  /*3ec0*/  @P0 BRA `(.L_x_82) ;  /* 0x00000000003c0947 */ /* 0x000fea0003800000 */
[----:B------:R-:W1:Y:S01]  /*3ed0*/  S2R R2, SR_LANEID ;  /* 0x0000000000027919 */ /* 0x000e620000000000 */
[----:B------:R-:W-:Y:S01]  /*3ee0*/  ULOP3.LUT UR8, URZ, UR8, URZ, 0x33, !UPT ;  /* 0x00000008ff087292 */ /* 0x000fe2000f8e33ff */
[----:B------:R-:W-:Y:S01]  /*3ef0*/  LOP3.LUT R4, RZ, UR4, RZ, 0x33, !PT ;  /* 0x00000004ff047c12 */ /* 0x000fe2000f8e33ff */
[----:B------:R-:W-:Y:S02]  /*3f00*/  VOTEU.ANY UR7, UPT, PT ;  /* 0x0000000000077886 */ /* 0x000fe400038e0100 */
[----:B------:R-:W-:Y:S01]  /*3f10*/  UFLO.U32 UR7, UR7 ;  /* 0x00000007000772bd */ /* 0x000fe200080e0000 */
[----:B------:R-:W2:Y:S01]  /*3f20*/  REDUX UR4, R4 ;  /* 0x00000000040473c4 */ /* 0x000ea20000000000 */
[----:B------:R-:W-:-:S06]  /*3f30*/  IMAD.U32 R0, RZ, RZ, UR8 ;  /* 0x00000008ff007e24 */ /* 0x000fcc000f8e00ff */
[----:B------:R1:W-:Y:S01]  /*3f40*/  UTCATOMSWS.AND URZ, UR8 ;  /* 0x0000000800ff79e3 */ /* 0x0003e20008000000 */
[----:B------:R-:W3:Y:S01]  /*3f50*/  REDUX UR5, R0 ;  /* 0x00000000000573c4 */ /* 0x000ee20000000000 */
[----:B-1----:R-:W-:Y:S01]  /*3f60*/  ISETP.EQ.U32.AND P0, PT, R2, UR7, PT ;  /* 0x0000000702007c0c */ /* 0x002fe2000bf02070 */
[----:B--2---:R-:W-:Y:S01]  /*3f70*/  IMAD.U32 R2, RZ, RZ, UR4 ;  /* 0x00000004ff027e24 */ /* 0x004fe2000f8e00ff */
[----:B---3--:R-:W-:-:S11]  /*3f80*/  MOV R3, UR5 ;  /* 0x0000000500037c02 */ /* 0x008fd60008000f00 */
[----:B------:R1:W-:Y:S04]  /*3f90*/  @P0 ATOMS.AND RZ, [UR6+0x14], R3 ;  /* 0x00001403ffff098c */ /* 0x0003e8000a800006 */
[----:B------:R1:W-:Y:S01]  /*3fa0*/  @P0 ATOMS.AND RZ, [UR6+0x18], R2 ;  /* 0x00001802ffff098c */ /* 0x0003e2000a800006 */
[----:B------:R-:W-:Y:S05]  /*3fb0*/  BRA `(.L_x_83) ;  /* 0x0000000000147947 */ /* 0x000fea0003800000 */
.L_x_82:
[----:B------:R-:W-:Y:S02]  /*3fc0*/  MOV R2, 0x3fe0 ;  /* 0x00003fe000027802 */ /* 0x000fe40000000f00 */
[----:B---345:R-:W-:Y:S05]  /*3fd0*/  CALL.REL.NOINC `($__internal_0_$__cuda_sm10x_tcgen05_guardrail_trap_col_being_dealloced_not_returned_by_alloc) ;  /* 0x0000008400247944 */ /* 0x038fea0003c00000 */
[----:B------:R-:W-:Y:S05]  /*3fe0*/  BRA `(.L_x_83) ;  /* 0x0000000000087947 */ /* 0x000fea0003800000 */
.L_x_81:
[----:B------:R-:W-:Y:S02]  /*3ff0*/  MOV R2, 0x4010 ;  /* 0x0000401000027802 */ /* 0x000fe40000000f00 */
[----:B---345:R-:W-:Y:S05]  /*4000*/  CALL.REL.NOINC `($__internal_2_$__cuda_sm10x_tcgen05_guardrail_trap_unallocated_columns_being_dealloced) ;  /* 0x0000008400307944 */ /* 0x038fea0003c00000 */
.L_x_83:
[----:B------:R-:W-:Y:S01]  /*4010*/  NOP ;  /* 0x0000000000007918 */ /* 0x000fe20000000000 */
[----:B----4-:R-:W-:Y:S05]  /*4020*/  EXIT ;  /* 0x000000000000794d */ /* 0x010fea0003800000 */
.L_x_56:
[----:B------:R-:W-:-:S09]  /*4030*/  UISETP.NE.OR UP5, UPT, UR10, 0x3, !UP5 ;  /* 0x000000030a00788c */ /* 0x000fd2000efa5670 */
[----:B------:R-:W-:Y:S05]  /*4040*/  BRA.U UP5, `(.L_x_84) ;  /* 0x0000001105147547 */ /* 0x000fea000b800000 */
[----:B------:R-:W1:Y:S01]  /*4050*/  LDC R0, c[0x0][0xb30] ;  /* 0x0002cc00ff007b82 */ /* 0x000e620000000800 */
[----:B------:R-:W2:Y:S01]  /*4060*/  LDCU.64 UR8, c[0x0][0x888] ;  /* 0x00011100ff0877ac */ /* 0x000ea20008000a00 */
[----:B------:R-:W-:Y:S02]  /*4070*/  HFMA2 R29, -RZ, RZ, 0, 0 ;  /* 0x00000000ff1d7431 */ /* 0x000fe400000001ff */
[----:B------:R-:W-:Y:S01]  /*4080*/  IMAD.MOV.U32 R31, RZ, RZ, 0x1 ;  /* 0x00000001ff1f7424 */ /* 0x000fe200078e00ff */
[----:B------:R-:W-:Y:S01]  /*4090*/  MOV R23, 0x2000 ;  /* 0x0000200000177802 */ /* 0x000fe20000000f00 */
[----:B------:R-:W3:Y:S01]  /*40a0*/  LDCU.64 UR4, c[0x0][0x890] ;  /* 0x00011200ff0477ac */ /* 0x000ee20008000a00 */
[----:B------:R-:W-:Y:S01]  /*40b0*/  IMAD.MOV.U32 R30, RZ, RZ, RZ ;  /* 0x000000ffff1e7224 */ /* 0x000fe200078e00ff */
[----:B------:R-:W4:Y:S01]  /*40c0*/  LDC R19, c[0x0][0x370] ;  /* 0x0000dc00ff137b82 */ /* 0x000f220000000800 */
[----:B------:R-:W-:Y:S01]  /*40d0*/  UMOV UR7, 0x400 ;  /* 0x0000040000077882 */ /* 0x000fe20000000000 */
[----:B------:R-:W-:-:S02]  /*40e0*/  UPLOP3.LUT UP1, UPT, UPT, UPT, UPT, 0x40, 0x4 ;  /* 0x000000000004789c */ /* 0x000fc40003f2e870 */
[----:B------:R-:W-:-:S04]  /*40f0*/  ULEA UR7, UR37, UR7, 0x18 ;  /* 0x0000000725077291 */ /* 0x000fc8000f8ec0ff */
[----:B------:R-:W4:Y:S01]  /*4100*/  LDC R2, c[0x0][0xb0c] ;  /* 0x0002c300ff027b82 */ /* 0x000f220000000800 */
[----:B------:R-:W-:Y:S02]  /*4110*/  UIADD3 UR13, UPT, UPT, UR7, 0x68, URZ ;  /* 0x00000068070d7890 */ /* 0x000fe4000fffe0ff */
[----:B--2---:R-:W-:Y:S02]  /*4120*/  UISETP.NE.U32.AND UP2, UPT, UR8, URZ, UPT ;  /* 0x000000ff0800728c */ /* 0x004fe4000bf45070 */
[----:B------:R-:W-:Y:S02]  /*4130*/  UIADD3 UR33, UPT, UPT, UR7, 0x50, URZ ;  /* 0x0000005007217890 */ /* 0x000fe4000fffe0ff */
[----:B---3--:R-:W-:Y:S01]  /*4140*/  UISETP.NE.U32.AND UP3, UPT, UR4, URZ, UPT ;  /* 0x000000ff0400728c */ /* 0x008fe2000bf65070 */
[----:B------:R-:W2:Y:S01]  /*4150*/  LDC R18, c[0x0][0xb20] ;  /* 0x0002c800ff127b82 */ /* 0x000ea20000000800 */
[----:B-1----:R-:W-:Y:S01]  /*4160*/  ISETP.NE.AND P1, PT, R0, 0x1, PT ;  /* 0x000000010000780c */ /* 0x002fe20003f25270 */
[----:B------:R-:W-:-:S02]  /*4170*/  UISETP.NE.AND.EX UP2, UPT, UR9, URZ, UPT, UP2 ;  /* 0x000000ff0900728c */ /* 0x000fc4000bf45320 */
[----:B------:R-:W-:Y:S02]  /*4180*/  UIADD3 UR25, UPT, UPT, UR7, 0x58, URZ ;  /* 0x0000005807197890 */ /* 0x000fe4000fffe0ff */
[----:B------:R-:W-:Y:S02]  /*4190*/  UIADD3 UR17, UPT, UPT, UR7, 0x60, URZ ;  /* 0x0000006007117890 */ /* 0x000fe4000fffe0ff */
[----:B------:R-:W1:Y:S01]  /*41a0*/  LDC.64 R32, c[0x0][0x348] ;  /* 0x0000d200ff207b82 */ /* 0x000e620000000a00 */
[----:B------:R-:W-:Y:S02]  /*41b0*/  UPRMT UR13, UR37, 0x654, UR13 ;  /* 0x00000654250d7896 */ /* 0x000fe4000800000d */
[----:B------:R-:W-:-:S05]  /*41c0*/  UISETP.NE.AND.EX UP3, UPT, UR5, URZ, UPT, UP3 ;  /* 0x000000ff0500728c */ /* 0x000fca000bf65330 */
[----:B------:R-:W3:Y:S08]  /*41d0*/  LDC.64 R16, c[0x0][0xb10] ;  /* 0x0002c400ff107b82 */ /* 0x000ef00000000a00 */
[----:B------:R-:W1:Y:S08]  /*41e0*/  LDC.64 R6, c[0x0][0xb18] ;  /* 0x0002c600ff067b82 */ /* 0x000e700000000a00 */
[----:B------:R-:W1:Y:S08]  /*41f0*/  LDC.64 R4, c[0x0][0xb28] ;  /* 0x0002ca00ff047b82 */ /* 0x000e700000000a00 */
[----:B--2-4-:R-:W1:Y:S02]  /*4200*/  LDC R22, c[0x0][0x374] ;  /* 0x0000dd00ff167b82 */ /* 0x014e640000000800 */
.L_x_95:
[C---:B------:R-:W-:Y:S02]  /*4210*/  LEA R0, R30.reuse, UR7, 0x3 ;  /* 0x000000071e007c11 */ /* 0x040fe4000f8e18ff */
[----:B------:R-:W-:Y:S02]  /*4220*/  SHF.L.U32 R3, R29, 0x1f, RZ ;  /* 0x0000001f1d037819 */ /* 0x000fe400000006ff */
[----:B------:R-:W-:Y:S02]  /*4230*/  LEA R24, R30, UR7, 0x4 ;  /* 0x000000071e187c11 */ /* 0x000fe4000f8e20ff */
[----:B--2---:R-:W2:Y:S02]  /*4240*/  SYNCS.PHASECHK.TRANS64.TRYWAIT P0, [R0+URZ+0xa0], R3 ;  /* 0x0000a003000075a7 */ /* 0x004ea400080011ff */
[----:B--2---:R-:W-:Y:S05]  /*4250*/  @!P0 BRA `(.L_x_85) ;  /* 0x0000007c00388947 */ /* 0x004fea0003800000 */
.L_x_173:
[----:B------:R-:W-:Y:S01]  /*4260*/  ISETP.GE.AND P0, PT, R72, 0x1, PT ;  /* 0x000000014800780c */ /* 0x000fe20003f06270 */
[----:B------:R-:W4:Y:S01]  /*4270*/  LDS.128 R24, [R24+0x110] ;  /* 0x0001100018187984 */ /* 0x000f220000000c00 */
[----:B--2---:R-:W-:Y:S01]  /*4280*/  VIADD R0, R0, 0xb0 ;  /* 0x000000b000007836 */ /* 0x004fe20000000000 */
[----:B------:R-:W-:Y:S01]  /*4290*/  @!PT LDS RZ, [RZ] ;  /* 0x00000000fffff984 */ /* 0x000fe20000000800 */
[----:B------:R-:W-:Y:S01]  /*42a0*/  @!PT LDS RZ, [RZ] ;  /* 0x00000000fffff984 */ /* 0x000fe20000000800 */
[----:B------:R-:W-:Y:S01]  /*42b0*/  @!PT LDS RZ, [RZ] ;  /* 0x00000000fffff984 */ /* 0x000fe20000000800 */
[----:B------:R-:W-:Y:S01]  /*42c0*/  @!PT LDS RZ, [RZ] ;  /* 0x00000000fffff984 */ /* 0x000fe20000000800 */
[----:B------:R2:W-:Y:S06]  /*42d0*/  MEMBAR.ALL.CTA ;  /* 0x0000000000007992 */ /* 0x0005ec0000008000 */
[----:B--2---:R-:W2:Y:S01]  /*42e0*/  FENCE.VIEW.ASYNC.S ;  /* 0x00000000000073c6 */ /* 0x004ea20000000000 */
[----:B------:R-:W-:Y:S04]  /*42f0*/  PRMT R0, RZ, 0x654, R0 ;  /* 0x00000654ff007816 */ /* 0x000fe80000000000 */
[----:B--2---:R2:W-:Y:S01]  /*4300*/  SYNCS.ARRIVE.TRANS64.RED.A1T0 RZ, [R0+URZ], RZ ;  /* 0x000000ff00ff79a7 */ /* 0x0045e200081004ff */
[----:B----4-:R-:W-:Y:S11]  /*4310*/  LOP3.LUT P3, RZ, R26, 0x1, RZ, 0xc0, !PT ;  /* 0x000000011aff7812 */ /* 0x010ff6000786c0ff */
[----:B------:R-:W-:Y:S02]  /*4320*/  @!UPT UIADD3 URZ, UPT, UPT, URZ, URZ, URZ ;  /* 0x000000fffffff290 */ /* 0x000fe4000fffe0ff */
[----:B------:R-:W-:Y:S02]  /*4330*/  @P3 MOV R13, R24 ;  /* 0x00000018000d3202 */ /* 0x000fe40000000f00 */
[----:B------:R-:W-:Y:S01]  /*4340*/  @P3 LOP3.LUT R8, R25, 0xffff, RZ, 0xc0, !PT ;  /* 0x0000ffff19083812 */ /* 0x000fe200078ec0ff */
[----:B--2---:R-:W-:Y:S06]  /*4350*/  @!P0 BRA `(.L_x_86) ;  /* 0x0000000000a48947 */ /* 0x004fec0003800000 */
[----:B-1----:R-:W-:Y:S01]  /*4360*/  IMAD.HI.U32 R35, R22, R7, RZ ;  /* 0x0000000716237227 */ /* 0x002fe200078e00ff */
[----:B------:R-:W-:Y:S02]  /*4370*/  ISETP.NE.AND P0, PT, R6, 0x1, PT ;  /* 0x000000010600780c */ /* 0x000fe40003f05270 */
[----:B------:R-:W-:Y:S01]  /*4380*/  ISETP.NE.AND P2, PT, R72, 0x1, PT ;  /* 0x000000014800780c */ /* 0x000fe20003f45270 */
[----:B---3--:R-:W-:Y:S01]  /*4390*/  IMAD.HI.U32 R34, R19, R16, RZ ;  /* 0x0000001013227227 */ /* 0x008fe200078e00ff */
[----:B------:R-:W-:Y:S02]  /*43a0*/  SHF.R.U32.HI R35, RZ, R18, R35 ;  /* 0x00000012ff237219 */ /* 0x000fe40000011623 */
[----:B------:R-:W-:Y:S01]  /*43b0*/  ISETP.NE.AND P4, PT, R2, 0x1, PT ;  /* 0x000000010200780c */ /* 0x000fe20003f85270 */
[----:B------:R-:W-:Y:S01]  /*43c0*/  IMAD.HI.U32 R36, R13, R16, RZ ;  /* 0x000000100d247227 */ /* 0x000fe200078e00ff */
[----:B------:R-:W-:Y:S02]  /*43d0*/  SHF.R.U32.HI R34, RZ, R17, R34 ;  /* 0x00000011ff227219 */ /* 0x000fe40000011622 */
[----:B------:R-:W-:Y:S01]  /*43e0*/  SEL R3, R22, R35, !P0 ;  /* 0x0000002316037207 */ /* 0x000fe20004000000 */
[C---:B------:R-:W-:Y:S01]  /*43f0*/  IMAD.HI.U32 R35, R8.reuse, R7, RZ ;  /* 0x0000000708237227 */ /* 0x040fe200078e00ff */
[----:B------:R-:W-:Y:S02]  /*4400*/  SEL R11, R19, R34, !P4 ;  /* 0x00000022130b7207 */ /* 0x000fe40006000000 */
[----:B------:R-:W-:Y:S01]  /*4410*/  SHF.R.U32.HI R36, RZ, R17, R36 ;  /* 0x00000011ff247219 */ /* 0x000fe20000011624 */
[----:B------:R-:W-:Y:S01]  /*4420*/  IMAD.HI.U32 R38, R3, R4, RZ ;  /* 0x0000000403267227 */ /* 0x000fe200078e00ff */
[----:B------:R-:W-:Y:S03]  /*4430*/  SHF.R.U32.HI R35, RZ, R18, R35 ;  /* 0x00000012ff237219 */ /* 0x000fe60000011623 */
[----:B------:R-:W-:Y:S01]  /*4440*/  IMAD.HI.U32 R34, R11, R4, RZ ;  /* 0x000000040b227227 */ /* 0x000fe200078e00ff */
[----:B------:R-:W-:Y:S02]  /*4450*/  @P2 SHF.R.U32.HI R3, RZ, R5, R38 ;  /* 0x00000005ff032219 */ /* 0x000fe40000011626 */
[----:B------:R-:W-:Y:S02]  /*4460*/  SEL R9, R8, R35, !P0 ;  /* 0x0000002308097207 */ /* 0x000fe40004000000 */
[----:B------:R-:W-:Y:S01]  /*4470*/  @P2 SHF.R.U32.HI R11, RZ, R5, R34 ;  /* 0x00000005ff0b2219 */ /* 0x000fe20000011622 */
[C---:B------:R-:W-:Y:S01]  /*4480*/  IMAD R10, R72.reuse, R3, RZ ;  /* 0x00000003480a7224 */ /* 0x040fe200078e02ff */
[----:B------:R-:W-:Y:S01]  /*4490*/  SEL R3, R13, R36, !P4 ;  /* 0x000000240d037207 */ /* 0x000fe20006000000 */
[C---:B------:R-:W-:Y:S03]  /*44a0*/  IMAD.HI.U32 R14, R9.reuse, R4, RZ ;  /* 0x00000004090e7227 */ /* 0x040fe600078e00ff */
[----:B------:R-:W-:Y:S01]  /*44b0*/  ISETP.GE.AND P0, PT, R9, R10, PT ;  /* 0x0000000a0900720c */ /* 0x000fe20003f06270 */
[C---:B------:R-:W-:Y:S01]  /*44c0*/  IMAD R12, R72.reuse, R11, RZ ;  /* 0x0000000b480c7224 */ /* 0x040fe200078e02ff */
[-C--:B------:R-:W-:Y:S04]  /*44d0*/  SHF.R.U32.HI R14, RZ, R5.reuse, R14 ;  /* 0x00000005ff0e7219 */ /* 0x080fe8000001160e */
[----:B------:R-:W-:Y:S02]  /*44e0*/  ISETP.GE.OR P0, PT, R3, R12, P0 ;  /* 0x0000000c0300720c */ /* 0x000fe40000706670 */
[----:B------:R-:W-:Y:S05]  /*44f0*/  SEL R15, R9, R14, !P2 ;  /* 0x0000000e090f7207 */ /* 0x000fea0005000000 */
[----:B------:R-:W-:Y:S04]  /*4500*/  IMAD.MOV R14, RZ, RZ, -R15 ;  /* 0x000000ffff0e7224 */ /* 0x000fe800078e0a0f */
[----:B------:R-:W-:Y:S02]  /*4510*/  IMAD R14, R72, R14, R9 ;  /* 0x0000000e480e7224 */ /* 0x000fe400078e0209 */
[C---:B------:R-:W-:Y:S05]  /*4520*/  @!P0 IMAD.HI.U32 R10, R3.reuse, R4, RZ ;  /* 0x00000004030a8227 */ /* 0x040fea00078e00ff */
[----:B------:R-:W-:Y:S04]  /*4530*/  @!P0 SHF.R.U32.HI R10, RZ, R5, R10 ;  /* 0x00000005ff0a8219 */ /* 0x000fe8000001160a */
[----:B------:R-:W-:Y:S01]  /*4540*/  @!P0 SEL R0, R3, R10, !P2 ;  /* 0x0000000a03008207 */ /* 0x000fe20005000000 */
[----:B------:R-:W-:Y:S03]  /*4550*/  IMAD.MOV R10, RZ, RZ, -R3 ;  /* 0x000000ffff0a7224 */ /* 0x000fe600078e0a03 */
[----:B------:R-:W-:Y:S01]  /*4560*/  @!P0 IADD3 R15, PT, PT, R15, -R0, RZ ;  /* 0x800000000f0f8210 */ /* 0x000fe20007ffe0ff */
[----:B------:R-:W-:Y:S01]  /*4570*/  @!P0 IMAD R0, R11, R14, R0 ;  /* 0x0000000e0b008224 */ /* 0x000fe200078e0200 */
[----:B------:R-:W-:Y:S01]  /*4580*/  IADD3 R11, PT, PT, -R9, RZ, RZ ;  /* 0x000000ff090b7210 */ /* 0x000fe20007ffe1ff */
[----:B------:R-:W-:Y:S02]  /*4590*/  IMAD R13, R2, R10, R13 ;  /* 0x0000000a020d7224 */ /* 0x000fe400078e020d */
[----:B------:R-:W-:Y:S02]  /*45a0*/  @!P0 IMAD R9, R15, R72, R3 ;  /* 0x000000480f098224 */ /* 0x000fe400078e0203 */
[----:B------:R-:W-:Y:S02]  /*45b0*/  @!P0 IMAD.MOV.U32 R3, RZ, RZ, R0 ;  /* 0x000000ffff038224 */ /* 0x000fe400078e0000 */
[----:B------:R-:W-:Y:S02]  /*45c0*/  IMAD R8, R6, R11, R8 ;  /* 0x0000000b06087224 */ /* 0x000fe400078e0208 */
[----:B------:R-:W-:Y:S02]  /*45d0*/  IMAD R13, R3, R2, R13 ;  /* 0x00000002030d7224 */ /* 0x000fe400078e020d */
[----:B------:R-:W-:Y:S02]  /*45e0*/  IMAD R8, R9, R6, R8 ;  /* 0x0000000609087224 */ /* 0x000fe400078e0208 */
.L_x_86:
[----:B------:R-:W-:Y:S05]  /*45f0*/  BRA.U UP1, `(.L_x_87) ;  /* 0x0000000101107547 */ /* 0x000fea000b800000 */
[----:B------:R-:W-:Y:S04]  /*4600*/  MOV R0, UR6 ;  /* 0x0000000600007c02 */ /* 0x000fe80008000f00 */
[----:B------:R-:W-:Y:S04]  /*4610*/  SHF.L.U32 R3, R0, 0x1f, RZ ;  /* 0x0000001f00037819 */ /* 0x000fe800000006ff */
[----:B------:R-:W2:Y:S02]  /*4620*/  SYNCS.PHASECHK.TRANS64.TRYWAIT P0, [UR7+0x98], R3 ;  /* 0x00009803ff0075a7 */ /* 0x000ea40008001107 */
[----:B--2---:R-:W-:Y:S05]  /*4630*/  @!P0 BRA `(.L_x_88) ;  /* 0x0000007800548947 */ /* 0x004fea0003800000 */
.L_x_87:
[----:B------:R-:W-:Y:S02]  /*4640*/  R2UR UR35, R21 ;  /* 0x00000000152372ca */ /* 0x000fe400000e0000 */
[----:B------:R-:W-:Y:S02]  /*4650*/  R2UR UR34, R20 ;  /* 0x00000000142272ca */ /* 0x000fe400000e0000 */
[----:B------:R-:W-:Y:S02]  /*4660*/  ISETP.NE.U32.AND P2, PT, RZ, UR4, PT ;  /* 0x00000004ff007c0c */ /* 0x000fe4000bf45070 */
[----:B------:R-:W-:Y:S02]  /*4670*/  SHF.L.U32 R12, R31, 0x1f, RZ ;  /* 0x0000001f1f0c7819 */ /* 0x000fe400000006ff */
[----:B------:R-:W-:Y:S05]  /*4680*/  ISETP.NE.AND.EX P2, PT, RZ, UR5, PT, P2 ;  /* 0x00000005ff007c0c */ /* 0x000fea000bf45320 */
[----:B------:R-:W-:Y:S02]  /*4690*/  USHF.L.U32 UR35, UR35, 0x7, URZ ;  /* 0x0000000723237899 */ /* 0x000fe400080006ff */
[----:B------:R-:W-:Y:S01]  /*46a0*/  USHF.L.U32 UR34, UR34, 0x8, URZ ;  /* 0x0000000822227899 */ /* 0x000fe200080006ff */
[----:B------:R-:W-:Y:S11]  /*46b0*/  BRA.U !UP3, `(.L_x_89) ;  /* 0x000000010b347547 */ /* 0x000ff6000b800000 */
[----:B------:R-:W-:Y:S01]  /*46c0*/  UPLOP3.LUT UP0, UPT, UPT, UPT, UP2, 0x80, 0x8 ;  /* 0x000000000008789c */ /* 0x000fe20003f0f020 */
[----:B--2---:R-:W-:Y:S02]  /*46d0*/  HFMA2 R0, -RZ, RZ, 0, 5.9604644775390625e-08 ;  /* 0x00000001ff007431 */ /* 0x004fe400000001ff */
[----:B------:R-:W-:Y:S03]  /*46e0*/  IMAD.MOV.U32 R171, RZ, RZ, 0x1 ;  /* 0x00000001ffab7424 */ /* 0x000fe600078e00ff */
[----:B------:R-:W-:Y:S05]  /*46f0*/  PLOP3.LUT P0, PT, PT, PT, UP0, 0x80, 0x8 ;  /* 0x000000000008781c */ /* 0x000fea0003f0f008 */
[----:B------:R-:W2:Y:S01]  /*4700*/  @UP0 LDCU.64 UR10, c[0x0][0x888] ;  /* 0x00011100ff0a07ac */ /* 0x000ea20008000a00 */
[----:B------:R-:W-:Y:S07]  /*4710*/  @UP0 UIMAD UR8, UR36, UR4, URZ ;  /* 0x00000004240802a4 */ /* 0x000fee000f8e02ff */
[----:B------:R-:W-:Y:S01]  /*4720*/  @!P0 PRMT R171, R0, 0x7610, R171 ;  /* 0x0000761000ab8816 */ /* 0x000fe200000000ab */
[----:B--2---:R-:W-:Y:S03]  /*4730*/  @UP0 UIMAD.WIDE UR10, UR8, 0x4, UR10 ;  /* 0x00000004080a08a5 */ /* 0x004fe6000f8e020a */
[----:B------:R-:W2:Y:S03]  /*4740*/  @!UP0 LDCU UR8, c[0x0][0x880] ;  /* 0x00011000ff0887ac */ /* 0x000ea60008000800 */
[----:B------:R-:W-:Y:S01]  /*4750*/  IMAD.U32 R10, RZ, RZ, UR10 ;  /* 0x0000000aff0a7e24 */ /* 0x000fe2000f8e00ff */
[----:B------:R-:W-:Y:S05]  /*4760*/  MOV R11, UR11 ;  /* 0x0000000b000b7c02 */ /* 0x000fea0008000f00 */
[----:B-----5:R4:W5:Y:S02]  /*4770*/  @P0 LDG.E R81, desc[UR46][R10.64] ;  /* 0x0000002e0a510981 */ /* 0x020964000c1e1900 */
[----:B--2-4-:R-:W-:Y:S07]  /*4780*/  @!P0 IMAD.U32 R81, RZ, RZ, UR8 ;  /* 0x00000008ff518e24 */ /* 0x014fee000f8e00ff */
.L_x_89:
[----:B-----5:R-:W-:Y:S01]  /*4790*/  @!P2 FSETP.EQ.AND P0, PT, R81, RZ, PT ;  /* 0x000000ff5100a20b */ /* 0x020fe20003f02000 */
[----:B------:R-:W-:Y:S01]  /*47a0*/  @!UPT UIADD3 URZ, UPT, UPT, URZ, URZ, URZ ;  /* 0x000000fffffff290 */ /* 0x000fe2000fffe0ff */
[----:B------:R-:W-:Y:S11]  /*47b0*/  @!P2 BRA `(.L_x_90) ;  /* 0x000000000014a947 */ /* 0x000ff60003800000 */
[----:B------:R-:W-:Y:S02]  /*47c0*/  LOP3.LUT P2, RZ, R171, 0xff, RZ, 0xc0, !PT ;  /* 0x000000ffabff7812 */ /* 0x000fe4000784c0ff */
[----:B------:R-:W-:Y:S04]  /*47d0*/  PLOP3.LUT P0, PT, PT, PT, UP0, 0x80, 0x8 ;  /* 0x000000000008781c */ /* 0x000fe80003f0f008 */
[----:B------:R-:W-:Y:S07]  /*47e0*/  PLOP3.LUT P0, PT, P0, PT, PT, 0x8, 0x80 ;  /* 0x000000000080781c */ /* 0x000fee000070e170 */
[----:B------:R-:W-:Y:S11]  /*47f0*/  @P2 FSETP.EQ.AND P0, PT, R81, RZ, PT ;  /* 0x000000ff5100220b */ /* 0x000ff60003f02000 */
[----:B------:R-:W-:Y:S02]  /*4800*/  @!UPT UIADD3 URZ, UPT, UPT, URZ, URZ, URZ ;  /* 0x000000fffffff290 */ /* 0x000fe4000fffe0ff */
.L_x_90:
[----:B------:R-:W4:Y:S01]  /*4810*/  SYNCS.PHASECHK.TRANS64.TRYWAIT P2, [UR7+0x70], R12 ;  /* 0x0000700cff0075a7 */ /* 0x000f220008041107 */
[----:B------:R-:W-:Y:S04]  /*4820*/  ELECT P4, URZ, PT ;  /* 0x0000000000ff782f */ /* 0x000fe80003880000 */
[----:B------:R-:W-:Y:S11]  /*4830*/  PLOP3.LUT P4, PT, P0, P4, PT, 0xf2, 0x2f ;  /* 0x00000000002f781c */ /* 0x000ff60000789e72 */
[----:B------:R-:W-:Y:S02]  /*4840*/  @!UPT UIADD3 URZ, UPT, UPT, URZ, URZ, URZ ;  /* 0x000000fffffff290 */ /* 0x000fe4000fffe0ff */
[----:B-1----:R-:W-:Y:S05]  /*4850*/  @!P4 IADD3 R9, P0, PT, R32, 0x580, RZ ;  /* 0x000005802009c810 */ /* 0x002fea0007f1e0ff */
[----:B--2---:R-:W-:Y:S01]  /*4860*/  @!P4 IMAD.X R0, RZ, RZ, R33, P0 ;  /* 0x000000ffff00c224 */ /* 0x004fe200000e0621 */
[----:B----4-:R-:W-:Y:S07]  /*4870*/  @!P2 BRA `(.L_x_91) ;  /* 0x0000007400dca947 */ /* 0x010fee0003800000 */
.L_x_176:
[----:B------:R-:W-:Y:S01]  /*4880*/  @!P4 R2UR UR8, R0 ;  /* 0x000000000008c2ca */ /* 0x000fe200000e0000 */
[----:B------:R-:W-:Y:S01]  /*4890*/  VOTEU.ALL UP1, P4 ;  /* 0x0000000000ff7886 */ /* 0x000fe20002020000 */
[----:B------:R-:W-:Y:S01]  /*48a0*/  @!P4 R2UR UR9, R9 ;  /* 0x000000000909c2ca */ /* 0x000fe200000e0000 */
[----:B------:R-:W-:Y:S01]  /*48b0*/  @!P4 IMAD.MOV.U32 R0, RZ, RZ, 0x2000 ;  /* 0x00002000ff00c424 */ /* 0x000fe200078e00ff */
[----:B------:R-:W-:Y:S01]  /*48c0*/  UMOV UR10, 0x0 ;  /* 0x00000000000a7882 */ /* 0x000fe20000000000 */
[----:B------:R-:W-:Y:S01]  /*48d0*/  UMOV UR11, 0x10000000 ;  /* 0x10000000000b7882 */ /* 0x000fe20000000000 */
[----:B------:R-:W-:Y:S01]  /*48e0*/  @!UP1 UIADD3 UR32, UPT, UPT, UR7, 0x200, URZ ;  /* 0x0000020007209890 */ /* 0x000fe2000fffe0ff */
[----:B------:R-:W-:Y:S01]  /*48f0*/  @!P4 IADD3 R9, P0, PT, R32, 0x580, RZ ;  /* 0x000005802009c810 */ /* 0x000fe20007f1e0ff */
[----:B------:R-:W-:Y:S05]  /*4900*/  VOTEU.ALL UP1, P4 ;  /* 0x0000000000ff7886 */ /* 0x000fea0002020000 */
[----:B------:R-:W-:Y:S01]  /*4910*/  IMAD.U32 R11, RZ, RZ, UR8 ;  /* 0x00000008ff0b7e24 */ /* 0x000fe2000f8e00ff */
[----:B------:R-:W-:Y:S01]  /*4920*/  UPRMT UR8, UR37, 0x654, UR33 ;  /* 0x0000065425087896 */ /* 0x000fe20008000021 */
[----:B------:R-:W-:Y:S03]  /*4930*/  IMAD.U32 R10, RZ, RZ, UR9 ;  /* 0x00000009ff0a7e24 */ /* 0x000fe6000f8e00ff */
[----:B------:R-:W-:Y:S02]  /*4940*/  @!P4 R2UR UR15, R11 ;  /* 0x000000000b0fc2ca */ /* 0x000fe400000e0000 */
[----:B------:R-:W-:Y:S11]  /*4950*/  @!P4 R2UR UR14, R10 ;  /* 0x000000000a0ec2ca */ /* 0x000ff600000e0000 */
[----:B------:R-:W-:Y:S02]  /*4960*/  @!UPT UIADD3 URZ, UPT, UPT, URZ, URZ, URZ ;  /* 0x000000fffffff290 */ /* 0x000fe4000fffe0ff */
[----:B------:R2:W-:Y:S01]  /*4970*/  @!UP1 UTMALDG.3D [UR32], [UR14], desc[UR10] ;  /* 0x00000a200e0095b4 */ /* 0x0005e20008011000 */
[----:B------:R4:W-:Y:S01]  /*4980*/  @!P4 SYNCS.ARRIVE.TRANS64.RED.A0TR RZ, [UR7+0x50], R0 ;  /* 0x00005000ffffc9a7 */ /* 0x0009e20008300407 */
[----:B------:R-:W-:Y:S01]  /*4990*/  SYNCS.ARRIVE.TRANS64.RED.A1T0 RZ, [UR8], RZ ;  /* 0x000000ffffff79a7 */ /* 0x000fe20008100408 */
[----:B----4-:R-:W-:Y:S01]  /*49a0*/  @!P4 IMAD.X R0, RZ, RZ, R33, P0 ;  /* 0x000000ffff00c224 */ /* 0x010fe200000e0621 */
[----:B------:R-:W4:Y:S02]  /*49b0*/  SYNCS.PHASECHK.TRANS64.TRYWAIT P2, [UR7+0x78], R12 ;  /* 0x0000780cff0075a7 */ /* 0x000f240008041107 */
[----:B--2-4-:R-:W-:Y:S05]  /*49c0*/  @!P2 BRA `(.L_x_92) ;  /* 0x0000007400a0a947 */ /* 0x014fea0003800000 */
.L_x_178:
        /* <DEDUP_REMOVED lines=8> */
[----:B------:R-:W-:Y:S01]  /*4a50*/  @!UP1 UIADD3 UR24, UPT, UPT, UR7, 0x2200, URZ ;  /* 0x0000220007189890 */ /* 0x000fe2000fffe0ff */
[----:B------:R-:W-:Y:S01]  /*4a60*/  VOTEU.ALL UP1, P4 ;  /* 0x0000000000ff7886 */ /* 0x000fe20002020000 */
[----:B------:R-:W-:Y:S01]  /*4a70*/  UMOV UR27, UR35 ;  /* 0x00000023001b7c82 */ /* 0x000fe20008000000 */
[----:B------:R-:W-:Y:S02]  /*4a80*/  UMOV UR28, UR36 ;  /* 0x00000024001c7c82 */ /* 0x000fe40008000000 */
[----:B------:R-:W-:Y:S01]  /*4a90*/  IMAD.U32 R11, RZ, RZ, UR8 ;  /* 0x00000008ff0b7e24 */ /* 0x000fe2000f8e00ff */
[----:B------:R-:W-:Y:S01]  /*4aa0*/  UPRMT UR8, UR37, 0x654, UR25 ;  /* 0x0000065425087896 */ /* 0x000fe20008000019 */
[----:B------:R-:W-:Y:S02]  /*4ab0*/  IMAD.U32 R10, RZ, RZ, UR9 ;  /* 0x00000009ff0a7e24 */ /* 0x000fe4000f8e00ff */
[----:B------:R-:W-:Y:S01]  /*4ac0*/  @!P4 IMAD.X R20, RZ, RZ, R33, P0 ;  /* 0x000000ffff14c224 */ /* 0x000fe200000e0621 */
[----:B------:R-:W-:Y:S02]  /*4ad0*/  @!P4 R2UR UR15, R11 ;  /* 0x000000000b0fc2ca */ /* 0x000fe400000e0000 */
[----:B------:R-:W-:Y:S11]  /*4ae0*/  @!P4 R2UR UR14, R10 ;  /* 0x000000000a0ec2ca */ /* 0x000ff600000e0000 */
[----:B------:R-:W-:Y:S02]  /*4af0*/  @!UPT UIADD3 URZ, UPT, UPT, URZ, URZ, URZ ;  /* 0x000000fffffff290 */ /* 0x000fe4000fffe0ff */
[----:B------:R2:W-:Y:S01]  /*4b00*/  @!UP1 UTMALDG.3D [UR24], [UR14], desc[UR10] ;  /* 0x00000a180e0095b4 */ /* 0x0005e20008011000 */
[----:B------:R2:W-:Y:S01]  /*4b10*/  @!P4 SYNCS.ARRIVE.TRANS64.RED.A0TR RZ, [UR7+0x58], R0 ;  /* 0x00005800ffffc9a7 */ /* 0x0005e20008300407 */
[----:B------:R-:W-:Y:S01]  /*4b20*/  SYNCS.ARRIVE.TRANS64.RED.A1T0 RZ, [UR8], RZ ;  /* 0x000000ffffff79a7 */ /* 0x000fe20008100408 */
[----:B------:R-:W4:Y:S02]  /*4b30*/  SYNCS.PHASECHK.TRANS64.TRYWAIT P2, [UR7+0x80], R12 ;  /* 0x0000800cff0075a7 */ /* 0x000f240008041107 */
[----:B--2-4-:R-:W-:Y:S05]  /*4b40*/  @!P2 BRA `(.L_x_93) ;  /* 0x000000740058a947 */ /* 0x014fea0003800000 */
.L_x_180:
[----:B------:R-:W2:Y:S01]  /*4b50*/  LDC.64 R14, c[0x0][0xb10] ;  /* 0x0002c400ff0e7b82 */ /* 0x000ea20000000a00 */
[----:B------:R-:W-:Y:S01]  /*4b60*/  @!P4 R2UR UR8, R20 ;  /* 0x000000001408c2ca */ /* 0x000fe200000e0000 */
[----:B------:R-:W-:Y:S01]  /*4b70*/  VOTEU.ALL UP1, P4 ;  /* 0x0000000000ff7886 */ /* 0x000fe20002020000 */
[----:B------:R-:W-:Y:S01]  /*4b80*/  @!P4 R2UR UR9, R21 ;  /* 0x000000001509c2ca */ /* 0x000fe200000e0000 */
[----:B------:R-:W-:Y:S01]  /*4b90*/  UMOV UR10, 0x0 ;  /* 0x00000000000a7882 */ /* 0x000fe20000000000 */
[----:B------:R-:W-:Y:S03]  /*4ba0*/  UMOV UR11, 0x10000000 ;  /* 0x10000000000b7882 */ /* 0x000fe60000000000 */
[----:B------:R-:W4:Y:S01]  /*4bb0*/  LDC.64 R10, c[0x0][0xb18] ;  /* 0x0002c600ff0a7b82 */ /* 0x000f220000000a00 */
[----:B------:R-:W-:Y:S01]  /*4bc0*/  @!UP1 UIADD3 UR18, UPT, UPT, UR34, 0x80, URZ ;  /* 0x0000008022129890 */ /* 0x000fe2000fffe0ff */
[----:B------:R-:W-:Y:S01]  /*4bd0*/  @P3 SHF.R.U32.HI R28, RZ, 0x10, R25 ;  /* 0x00000010ff1c3819 */ /* 0x000fe20000011619 */
[----:B------:R-:W-:Y:S01]  /*4be0*/  @!UP1 UIADD3 UR16, UPT, UPT, UR7, 0x4200, URZ ;  /* 0x0000420007109890 */ /* 0x000fe2000fffe0ff */
[----:B------:R-:W-:Y:S01]  /*4bf0*/  VIADD R30, R30, 0x1 ;  /* 0x000000011e1e7836 */ /* 0x000fe20000000000 */
[----:B------:R-:W-:Y:S03]  /*4c00*/  VOTEU.ALL UP1, P4 ;  /* 0x0000000000ff7886 */ /* 0x000fe60002020000 */
[----:B------:R-:W5:Y:S01]  /*4c10*/  @!P1 LDC R0, c[0x0][0xb20] ;  /* 0x0002c800ff009b82 */ /* 0x000f620000000800 */
[----:B------:R-:W-:Y:S01]  /*4c20*/  UMOV UR19, UR35 ;  /* 0x0000002300137c82 */ /* 0x000fe20008000000 */
[----:B------:R-:W-:Y:S01]  /*4c30*/  IMAD.U32 R21, RZ, RZ, UR8 ;  /* 0x00000008ff157e24 */ /* 0x000fe2000f8e00ff */
[----:B------:R-:W-:Y:S05]  /*4c40*/  UMOV UR20, UR36 ;  /* 0x0000002400147c82 */ /* 0x000fea0008000000 */
[----:B-1----:R-:W1:Y:S01]  /*4c50*/  @!P1 LDC R3, c[0x0][0xb0c] ;  /* 0x0002c300ff039b82 */ /* 0x002e620000000800 */
[----:B------:R-:W-:Y:S01]  /*4c60*/  IMAD.U32 R20, RZ, RZ, UR9 ;  /* 0x00000009ff147e24 */ /* 0x000fe2000f8e00ff */
[----:B------:R-:W-:Y:S01]  /*4c70*/  UPRMT UR8, UR37, 0x654, UR17 ;  /* 0x0000065425087896 */ /* 0x000fe20008000011 */
[----:B------:R-:W-:Y:S03]  /*4c80*/  @!P4 R2UR UR15, R21 ;  /* 0x00000000150fc2ca */ /* 0x000fe600000e0000 */
[----:B------:R-:W-:Y:S01]  /*4c90*/  @!P4 R2UR UR14, R20 ;  /* 0x00000000140ec2ca */ /* 0x000fe200000e0000 */
[----:B------:R-:W-:Y:S11]  /*4ca0*/  @!P4 IMAD.MOV.U32 R20, RZ, RZ, 0x2000 ;  /* 0x00002000ff14c424 */ /* 0x000ff600078e00ff */
[----:B------:R-:W-:Y:S01]  /*4cb0*/  @!UPT UIADD3 URZ, UPT, UPT, URZ, URZ, URZ ;  /* 0x000000fffffff290 */ /* 0x000fe2000fffe0ff */
[----:B------:R1:W-:Y:S01]  /*4cc0*/  @!UP1 UTMALDG.3D [UR16], [UR14], desc[UR10] ;  /* 0x00000a100e0095b4 */ /* 0x0003e20008011000 */
[----:B------:R1:W-:Y:S02]  /*4cd0*/  @!P4 SYNCS.ARRIVE.TRANS64.RED.A0TR RZ, [UR7+0x60], R20 ;  /* 0x00006014ffffc9a7 */ /* 0x0003e40008300407 */
[----:B-1----:R-:W-:Y:S01]  /*4ce0*/  @!P1 ISETP.NE.AND P2, PT, R3, 0x1, PT ;  /* 0x000000010300980c */ /* 0x002fe20003f45270 */
[C---:B--2---:R-:W-:Y:S01]  /*4cf0*/  @!P1 IMAD.HI.U32 R14, R13.reuse, R14, RZ ;  /* 0x0000000e0d0e9227 */ /* 0x044fe200078e00ff */
[----:B----4-:R-:W-:Y:S03]  /*4d00*/  @!P1 ISETP.NE.AND P0, PT, R10, 0x1, PT ;  /* 0x000000010a00980c */ /* 0x010fe60003f05270 */
[C---:B------:R-:W-:Y:S01]  /*4d10*/  @!P1 IMAD.HI.U32 R11, R8.reuse, R11, RZ ;  /* 0x0000000b080b9227 */ /* 0x040fe200078e00ff */
[----:B------:R-:W-:Y:S04]  /*4d20*/  @!P1 SHF.R.U32.HI R14, RZ, R15, R14 ;  /* 0x0000000fff0e9219 */ /* 0x000fe8000001160e */
[----:B-----5:R-:W-:Y:S01]  /*4d30*/  @!P1 SHF.R.U32.HI R9, RZ, R0, R11 ;  /* 0x00000000ff099219 */ /* 0x020fe2000001160b */
[----:B------:R-:W-:Y:S01]  /*4d40*/  SYNCS.ARRIVE.TRANS64.RED.A1T0 RZ, [UR8], RZ ;  /* 0x000000ffffff79a7 */ /* 0x000fe20008100408 */
[----:B------:R-:W-:Y:S02]  /*4d50*/  @!P1 SEL R14, R13, R14, !P2 ;  /* 0x0000000e0d0e9207 */ /* 0x000fe40005000000 */
[----:B------:R-:W-:Y:S01]  /*4d60*/  @!P1 SEL R9, R8, R9, !P0 ;  /* 0x0000000908099207 */ /* 0x000fe20004000000 */
[----:B------:R-:W1:Y:S04]  /*4d70*/  SYNCS.PHASECHK.TRANS64.TRYWAIT P5, [UR7+0x88], R12 ;  /* 0x0000880cff0075a7 */ /* 0x000e6800080a1107 */
[----:B------:R-:W-:Y:S02]  /*4d80*/  @!P1 IMAD.IADD R0, R9, 0x1, -R14 ;  /* 0x0000000109009824 */ /* 0x000fe400078e0a0e */
[----:B------:R-:W-:Y:S02]  /*4d90*/  @!P1 IMAD.IADD R9, R14, 0x1, -R9 ;  /* 0x000000010e099824 */ /* 0x000fe400078e0a09 */
[----:B------:R-:W-:Y:S02]  /*4da0*/  @!P1 IMAD R13, R0, R3, R13 ;  /* 0x00000003000d9224 */ /* 0x000fe400078e020d */
[----:B------:R-:W-:Y:S01]  /*4db0*/  @!P1 IMAD R8, R9, R10, R8 ;  /* 0x0000000a09089224 */ /* 0x000fe200078e0208 */
[----:B-1----:R-:W-:Y:S06]  /*4dc0*/  @!P5 BRA `(.L_x_94) ;  /* 0x0000007000d0d947 */ /* 0x002fec0003800000 */
.L_x_182:
[----:B-1----:R-:W-:Y:S01]  /*4dd0*/  @!P4 IADD3 R3, P0, PT, R32, 0x580, RZ ;  /* 0x000005802003c810 */ /* 0x002fe20007f1e0ff */
[----:B------:R-:W-:Y:S01]  /*4de0*/  VOTEU.ALL UP1, P4 ;  /* 0x0000000000ff7886 */ /* 0x000fe20002020000 */
[----:B------:R-:W-:Y:S01]  /*4df0*/  UMOV UR18, 0x0 ;  /* 0x0000000000127882 */ /* 0x000fe20000000000 */
[----:B------:R-:W-:Y:S01]  /*4e00*/  UMOV UR19, 0x10000000 ;  /* 0x1000000000137882 */ /* 0x000fe20000000000 */
[----:B------:R-:W-:Y:S01]  /*4e10*/  @!P4 R2UR UR9, R3 ;  /* 0x000000000309c2ca */ /* 0x000fe200000e0000 */
[----:B------:R-:W-:Y:S01]  /*4e20*/  @!P4 IMAD.X R0, RZ, RZ, R33, P0 ;  /* 0x000000ffff00c224 */ /* 0x000fe200000e0621 */
[----:B------:R-:W-:Y:S01]  /*4e30*/  @!UP1 UIADD3 UR10, UPT, UPT, UR34, 0xc0, URZ ;  /* 0x000000c0220a9890 */ /* 0x000fe2000fffe0ff */
[----:B------:R-:W-:Y:S01]  /*4e40*/  ISETP.NE.AND P0, PT, R30, 0x2, PT ;  /* 0x000000021e00780c */ /* 0x000fe20003f05270 */
[----:B------:R-:W-:Y:S01]  /*4e50*/  UMOV UR11, UR35 ;  /* 0x00000023000b7c82 */ /* 0x000fe20008000000 */
[----:B------:R-:W-:Y:S01]  /*4e60*/  UMOV UR12, UR36 ;  /* 0x00000024000c7c82 */ /* 0x000fe20008000000 */
[----:B------:R-:W-:Y:S01]  /*4e70*/  @!P4 R2UR UR8, R0 ;  /* 0x000000000008c2ca */ /* 0x000fe200000e0000 */
[----:B------:R-:W-:Y:S01]  /*4e80*/  IMAD.IADD R20, R8, 0x1, R147 ;  /* 0x0000000108147824 */ /* 0x000fe200078e0293 */
[----:B------:R-:W-:Y:S01]  /*4e90*/  @P3 R2UR UR36, R28 ;  /* 0x000000001c2432ca */ /* 0x000fe200000e0000 */
[----:B------:R-:W-:Y:S01]  /*4ea0*/  IMAD.IADD R21, R13, 0x1, R170 ;  /* 0x000000010d157824 */ /* 0x000fe200078e02aa */
[----:B------:R-:W-:Y:S02]  /*4eb0*/  SEL R0, RZ, 0x1, P0 ;  /* 0x00000001ff007807 */ /* 0x000fe40000000000 */
[----:B------:R-:W-:Y:S01]  /*4ec0*/  LOP3.LUT R31, R31, 0x1, RZ, 0x3c, !PT ;  /* 0x000000011f1f7812 */ /* 0x000fe200078e3cff */
[----:B------:R-:W-:Y:S01]  /*4ed0*/  IMAD.U32 R10, RZ, RZ, UR9 ;  /* 0x00000009ff0a7e24 */ /* 0x000fe2000f8e00ff */
[----:B------:R-:W-:Y:S01]  /*4ee0*/  @!UP1 UIADD3 UR9, UPT, UPT, UR7, 0x68, URZ ;  /* 0x0000006807099890 */ /* 0x000fe2000fffe0ff */
[----:B------:R-:W-:Y:S02]  /*4ef0*/  LOP3.LUT R29, R29, R0, RZ, 0x3c, !PT ;  /* 0x000000001d1d7212 */ /* 0x000fe400078e3cff */
[----:B------:R-:W-:Y:S02]  /*4f00*/  SEL R30, R30, RZ, P0 ;  /* 0x000000ff1e1e7207 */ /* 0x000fe40000000000 */
[----:B------:R-:W-:Y:S01]  /*4f10*/  IMAD.U32 R11, RZ, RZ, UR8 ;  /* 0x00000008ff0b7e24 */ /* 0x000fe2000f8e00ff */
[----:B------:R-:W-:Y:S01]  /*4f20*/  @!P4 R2UR UR14, R10 ;  /* 0x000000000a0ec2ca */ /* 0x000fe200000e0000 */
[----:B------:R-:W-:Y:S01]  /*4f30*/  @!UP1 UIADD3 UR8, UPT, UPT, UR7, 0x6200, URZ ;  /* 0x0000620007089890 */ /* 0x000fe2000fffe0ff */
[----:B------:R-:W-:Y:S02]  /*4f40*/  VOTEU.ALL UP1, P4 ;  /* 0x0000000000ff7886 */ /* 0x000fe40002020000 */
[----:B------:R-:W-:Y:S11]  /*4f50*/  @!P4 R2UR UR15, R11 ;  /* 0x000000000b0fc2ca */ /* 0x000ff600000e0000 */
[----:B------:R-:W-:Y:S02]  /*4f60*/  @!UPT UIADD3 URZ, UPT, UPT, URZ, URZ, URZ ;  /* 0x000000fffffff290 */ /* 0x000fe4000fffe0ff */
[----:B------:R2:W-:Y:S01]  /*4f70*/  @!UP1 UTMALDG.3D [UR8], [UR14], desc[UR18] ;  /* 0x000012080e0095b4 */ /* 0x0005e20008011000 */
[----:B------:R2:W-:Y:S01]  /*4f80*/  @!P4 SYNCS.ARRIVE.TRANS64.RED.A0TR RZ, [UR7+0x68], R23 ;  /* 0x00006817ffffc9a7 */ /* 0x0005e20008300407 */
[----:B------:R-:W-:Y:S01]  /*4f90*/  UPLOP3.LUT UP1, UPT, UPT, UPT, UPT, 0x80, 0x8 ;  /* 0x000000000008789c */ /* 0x000fe20003f2f070 */
[----:B------:R-:W-:Y:S01]  /*4fa0*/  SYNCS.ARRIVE.TRANS64.RED.A1T0 RZ, [UR13], RZ ;  /* 0x000000ffffff79a7 */ /* 0x000fe2000810040d */
[----:B------:R-:W-:Y:S09]  /*4fb0*/  @P3 BRA `(.L_x_95) ;  /* 0xfffffff000943947 */ /* 0x000ff2000383ffff */
[----:B------:R-:W-:-:S04]  /*4fc0*/  SHF.L.U32 R3, R31, 0x1f, RZ ;  /* 0x0000001f1f037819 */ /* 0x000fc800000006ff */
[----:B------:R-:W1:Y:S02]  /*4fd0*/  SYNCS.PHASECHK.TRANS64.TRYWAIT P0, [UR7+0x70], R3 ;  /* 0x00007003ff0075a7 */ /* 0x000e640008001107 */
[----:B-1----:R-:W-:Y:S05]  /*4fe0*/  @!P0 BRA `(.L_x_96) ;  /* 0x0000007000608947 */ /* 0x002fea0003800000 */
.L_x_184:
[----:B------:R-:W4:Y:S02]  /*4ff0*/  SYNCS.PHASECHK.TRANS64.TRYWAIT P0, [UR7+0x78], R3 ;  /* 0x00007803ff0075a7 */ /* 0x000f240008001107 */
[----:B----4-:R-:W-:Y:S05]  /*5000*/  @!P0 BRA `(.L_x_97) ;  /* 0x0000007000708947 */ /* 0x010fea0003800000 */
.L_x_186:
[----:B------:R-:W4:Y:S02]  /*5010*/  SYNCS.PHASECHK.TRANS64.TRYWAIT P0, [UR7+0x80], R3 ;  /* 0x00008003ff0075a7 */ /* 0x000f240008001107 */
[----:B----4-:R-:W-:Y:S05]  /*5020*/  @!P0 BRA `(.L_x_98) ;  /* 0x0000007000808947 */ /* 0x010fea0003800000 */
.L_x_188:
[----:B-1----:R-:W-:-:S07]  /*5030*/  MOV R0, UR7 ;  /* 0x0000000700007c02 */ /* 0x002fce0008000f00 */
.L_x_99:
[----:B-1----:R-:W-:-:S04]  /*5040*/  SHF.L.U32 R3, R31, 0x1f, RZ ;  /* 0x0000001f1f037819 */ /* 0x002fc800000006ff */
[----:B------:R1:W4:Y:S03]  /*5050*/  SYNCS.PHASECHK.TRANS64.TRYWAIT P0, [R0+URZ+0x88], R3 ;  /* 0x00008803000075a7 */ /* 0x00032600080011ff */
[----:B----4-:R-:W-:Y:S05]  /*5060*/  @!P0 NANOSLEEP.SYNCS 0x989680 ;  /* 0x009896800000895d */ /* 0x010fea0003900000 */
[----:B------:R-:W4:Y:S02]  /*5070*/  @!P0 SYNCS.PHASECHK.TRANS64 P0, [R0+URZ+0x88], R3 ;  /* 0x00008803000085a7 */ /* 0x000f2400080010ff */
[----:B--2-4-:R-:W-:Y:S05]  /*5080*/  @P0 EXIT ;  /* 0x000000000000094d */ /* 0x014fea0003800000 */
[----:B------:R-:W-:Y:S05]  /*5090*/  BRA `(.L_x_99) ;  /* 0xfffffffc00e87947 */ /* 0x000fea000383ffff */
.L_x_84:
[----:B------:R-:W-:-:S06]  /*50a0*/  UISETP.GE.AND UP1, UPT, UR10, 0x4, UPT ;  /* 0x000000040a00788c */ /* 0x000fcc000bf26270 */
[----:B------:R-:W-:-:S13]  /*50b0*/  PLOP3.LUT P0, PT, PT, PT, UP1, 0x80, 0x8 ;  /* 0x000000000008781c */ /* 0x000fda0003f0f018 */
[----:B------:R-:W-:Y:S05]  /*50c0*/  @!P0 EXIT ;  /* 0x000000000000894d */ /* 0x000fea0003800000 */
[----:B------:R-:W-:Y:S01]  /*50d0*/  BAR.SYNC.DEFER_BLOCKING 0x6, 0xa0 ;  /* 0x0182800000007b1d */ /* 0x000fe20000010000 */
[C---:B------:R-:W-:Y:S01]  /*50e0*/  IMAD.SHL.U32 R3, R185.reuse, 0x40, RZ ;  /* 0x00000040b9037824 */ /* 0x040fe200078e00ff */
[C---:B------:R-:W-:Y:S01]  /*50f0*/  LOP3.LUT R189, R185.reuse, 0x60, RZ, 0xc0, !PT ;  /* 0x00000060b9bd7812 */ /* 0x040fe200078ec0ff */
[C---:B------:R-:W-:Y:S01]  /*5100*/  IMAD.SHL.U32 R172, R185.reuse, 0x8, RZ ;  /* 0x00000008b9ac7824 */ /* 0x040fe200078e00ff */
[C---:B------:R-:W-:Y:S01]  /*5110*/  LOP3.LUT R187, R185.reuse, 0x2, RZ, 0xc0, !PT ;  /* 0x00000002b9bb7812 */ /* 0x040fe200078ec0ff */
[----:B------:R-:W-:Y:S01]  /*5120*/  IMAD.U32 R79, R185, 0x10000, RZ ;  /* 0x00010000b94f7824 */ /* 0x000fe200078e00ff */
[----:B------:R-:W-:Y:S02]  /*5130*/  UMOV UR49, 0x400 ;  /* 0x0000040000317882 */ /* 0x000fe40000000000 */
[----:B------:R-:W1:Y:S01]  /*5140*/  LDC R177, c[0x0][0x370] ;  /* 0x0000dc00ffb17b82 */ /* 0x000e620000000800 */
[----:B------:R-:W-:Y:S01]  /*5150*/  ULEA UR49, UR37, UR49, 0x18 ;  /* 0x0000003125317291 */ /* 0x000fe2000f8ec0ff */
[----:B------:R-:W-:Y:S01]  /*5160*/  LOP3.LUT R5, R3, 0x180, RZ, 0xc0, !PT ;  /* 0x0000018003057812 */ /* 0x000fe200078ec0ff */
[----:B------:R-:W-:Y:S01]  /*5170*/  HFMA2 R192, -RZ, RZ, 0, 0 ;  /* 0x00000000ffc07431 */ /* 0x000fe200000001ff */
[----:B------:R-:W-:Y:S01]  /*5180*/  LOP3.LUT R79, R79, 0x600000, RZ, 0xc0, !PT ;  /* 0x006000004f4f7812 */ /* 0x000fe200078ec0ff */
[----:B------:R-:W-:Y:S01]  /*5190*/  UIADD3 UR4, UPT, UPT, UR49, 0x8200, URZ ;  /* 0x0000820031047890 */ /* 0x000fe2000fffe0ff */
[----:B------:R-:W-:Y:S01]  /*51a0*/  LOP3.LUT R172, R5, 0x30, R172, 0xf8, !PT ;  /* 0x0000003005ac7812 */ /* 0x000fe200078ef8ac */
[----:B------:R-:W-:Y:S01]  /*51b0*/  IMAD.MOV.U32 R76, RZ, RZ, RZ ;  /* 0x000000ffff4c7224 */ /* 0x000fe200078e00ff */
[----:B------:R-:W2:Y:S01]  /*51c0*/  LDC R74, c[0x0][0xb0c] ;  /* 0x0002c300ff4a7b82 */ /* 0x000ea20000000800 */
[----:B------:R-:W-:-:S02]  /*51d0*/  LOP3.LUT R185, R185, 0x4, RZ, 0xc0, !PT ;  /* 0x00000004b9b97812 */ /* 0x000fc400078ec0ff */
[----:B------:R-:W-:Y:S02]  /*51e0*/  CS2R R182, SRZ ;  /* 0x0000000000b67805 */ /* 0x000fe4000001ff00 */
[----:B------:R-:W-:Y:S02]  /*51f0*/  LOP3.LUT R172, R172, 0x1e40, R3, 0xf8, !PT ;  /* 0x00001e40acac7812 */ /* 0x000fe400078ef803 */
[----:B------:R-:W-:Y:S02]  /*5200*/  CS2R R180, SRZ ;  /* 0x0000000000b47805 */ /* 0x000fe4000001ff00 */
[----:B------:R-:W-:Y:S01]  /*5210*/  IADD3 R184, PT, PT, -R185, 0x2, RZ ;  /* 0x00000002b9b87810 */ /* 0x000fe20007ffe1ff */
[----:B------:R-:W-:Y:S01]  /*5220*/  IMAD.MOV R176, RZ, RZ, -R187 ;  /* 0x000000ffffb07224 */ /* 0x000fe200078e0abb */
[----:B------:R-:W-:Y:S01]  /*5230*/  MOV R188, UR4 ;  /* 0x0000000400bc7c02 */ /* 0x000fe20008000f00 */
[----:B------:R-:W3:Y:S01]  /*5240*/  LDC R174, c[0x0][0xb20] ;  /* 0x0002c800ffae7b82 */ /* 0x000ee20000000800 */
[----:B------:R-:W4:Y:S01]  /*5250*/  LDS R0, [UR49+0x130] ;  /* 0x00013031ff007984 */ /* 0x000f220008000800 */
[----:B------:R-:W-:Y:S01]  /*5260*/  VIADD R186, R172, UR49 ;  /* 0x00000031acba7c36 */ /* 0x000fe20008000000 */
[----:B------:R-:W1:Y:S01]  /*5270*/  LDCU.64 UR52, c[0x0][0x348] ;  /* 0x00006900ff3477ac */ /* 0x000e620008000a00 */
[----:B------:R-:W-:-:S02]  /*5280*/  IMAD.MOV R175, RZ, RZ, -R185 ;  /* 0x000000ffffaf7224 */ /* 0x000fc400078e0ab9 */
[----:B------:R-:W-:Y:S01]  /*5290*/  VIADD R186, R186, 0x200 ;  /* 0x00000200baba7836 */ /* 0x000fe20000000000 */
[----:B------:R-:W1:Y:S01]  /*52a0*/  LDCU.64 UR38, c[0x0][0x888] ;  /* 0x00011100ff2677ac */ /* 0x000e620008000a00 */
[----:B------:R-:W1:Y:S01]  /*52b0*/  LDC R73, c[0x0][0xb30] ;  /* 0x0002cc00ff497b82 */ /* 0x000e620000000800 */
[----:B------:R-:W1:Y:S01]  /*52c0*/  LDCU.64 UR44, c[0x0][0x890] ;  /* 0x00011200ff2c77ac */ /* 0x000e620008000a00 */
[----:B------:R-:W-:-:S06]  /*52d0*/  UIADD3 UR48, UPT, UPT, UR49, 0x200, URZ ;  /* 0x0000020031307890 */ /* 0x000fcc000fffe0ff */
[----:B------:R-:W1:Y:S08]  /*52e0*/  LDC.64 R168, c[0x0][0xb10] ;  /* 0x0002c400ffa87b82 */ /* 0x000e700000000a00 */
[----:B------:R-:W1:Y:S08]  /*52f0*/  LDC.64 R70, c[0x0][0xb18] ;  /* 0x0002c600ff467b82 */ /* 0x000e700000000a00 */
[----:B------:R-:W1:Y:S08]  /*5300*/  LDC.64 R68, c[0x0][0xb28] ;  /* 0x0002ca00ff447b82 */ /* 0x000e700000000a00 */
[----:B------:R-:W1:Y:S01]  /*5310*/  LDC.64 R166, c[0x0][0x8b0] ;  /* 0x00022c00ffa67b82 */ /* 0x000e620000000a00 */
[----:B----4-:R-:W-:-:S07]  /*5320*/  IMAD.IADD R79, R0, 0x1, R79 ;  /* 0x00000001004f7824 */ /* 0x010fce00078e024f */
[----:B------:R-:W4:Y:S08]  /*5330*/  LDC.64 R164, c[0x0][0x8a8] ;  /* 0x00022a00ffa47b82 */ /* 0x000f300000000a00 */
[----:B--23--:R-:W1:Y:S02]  /*5340*/  LDC R178, c[0x0][0x374] ;  /* 0x0000dd00ffb27b82 */ /* 0x00ce640000000800 */
.L_x_144:
[----:B------:R-:W-:Y:S02]  /*5350*/  LEA R0, R192, UR49, 0x3 ;  /* 0x00000031c0007c11 */ /* 0x000fe4000f8e18ff */
[----:B------:R-:W-:Y:S02]  /*5360*/  SHF.L.U32 R3, R182, 0x1f, RZ ;  /* 0x0000001fb6037819 */ /* 0x000fe400000006ff */
[----:B-1----:R-:W-:Y:S02]  /*5370*/  LEA R16, R192, UR49, 0x4 ;  /* 0x00000031c0107c11 */ /* 0x002fe4000f8e20ff */
[----:B------:R-:W2:Y:S02]  /*5380*/  SYNCS.PHASECHK.TRANS64.TRYWAIT P0, [R0+URZ+0xa0], R3 ;  /* 0x0000a003000075a7 */ /* 0x000ea400080011ff */
[----:B--2---:R-:W-:Y:S05]  /*5390*/  @!P0 BRA `(.L_x_100) ;  /* 0x0000006c00bc8947 */ /* 0x004fea0003800000 */
.L_x_189:
[----:B------:R-:W3:Y:S01]  /*53a0*/  LDC.64 R12, c[0x0][0xb10] ;  /* 0x0002c400ff0c7b82 */ /* 0x000ee20000000a00 */
[----:B------:R-:W4:Y:S01]  /*53b0*/  LDS.128 R16, [R16+0x110] ;  /* 0x0001100010107984 */ /* 0x000f220000000c00 */
[----:B-1----:R-:W-:Y:S01]  /*53c0*/  ISETP.NE.AND P1, PT, R73, 0x1, PT ;  /* 0x000000014900780c */ /* 0x002fe20003f25270 */
[----:B--2---:R-:W-:Y:S01]  /*53d0*/  VIADD R0, R0, 0xb0 ;  /* 0x000000b000007836 */ /* 0x004fe20000000000 */
[----:B------:R-:W-:Y:S04]  /*53e0*/  ISETP.GE.AND P0, PT, R72, 0x1, PT ;  /* 0x000000014800780c */ /* 0x000fe80003f06270 */
[----:B------:R-:W1:Y:S01]  /*53f0*/  LDC.64 R10, c[0x0][0xb18] ;  /* 0x0002c600ff0a7b82 */ /* 0x000e620000000a00 */
[----:B------:R-:W-:Y:S01]  /*5400*/  PRMT R0, RZ, 0x654, R0 ;  /* 0x00000654ff007816 */ /* 0x000fe20000000000 */
[----:B------:R-:W-:Y:S01]  /*5410*/  @!PT LDS RZ, [RZ] ;  /* 0x00000000fffff984 */ /* 0x000fe20000000800 */
[----:B------:R-:W-:Y:S01]  /*5420*/  @!PT LDS RZ, [RZ] ;  /* 0x00000000fffff984 */ /* 0x000fe20000000800 */
[----:B------:R-:W-:Y:S01]  /*5430*/  @!PT LDS RZ, [RZ] ;  /* 0x00000000fffff984 */ /* 0x000fe20000000800 */
[----:B------:R-:W-:Y:S01]  /*5440*/  @!PT LDS RZ, [RZ] ;  /* 0x00000000fffff984 */ /* 0x000fe20000000800 */
[----:B------:R2:W-:Y:S06]  /*5450*/  MEMBAR.ALL.CTA ;  /* 0x0000000000007992 */ /* 0x0005ec0000008000 */
[----:B--2---:R-:W2:Y:S01]  /*5460*/  FENCE.VIEW.ASYNC.S ;  /* 0x00000000000073c6 */ /* 0x004ea20000000000 */
[----:B------:R-:W1:Y:S08]  /*5470*/  @!P1 LDC R14, c[0x0][0xb20] ;  /* 0x0002c800ff0e9b82 */ /* 0x000e700000000800 */
[----:B------:R-:W1:Y:S01]  /*5480*/  @!P1 LDC R9, c[0x0][0xb0c] ;  /* 0x0002c300ff099b82 */ /* 0x000e620000000800 */
[----:B--2---:R2:W-:Y:S01]  /*5490*/  SYNCS.ARRIVE.TRANS64.RED.A1T0 RZ, [R0+URZ], RZ ;  /* 0x000000ff00ff79a7 */ /* 0x0045e200081004ff */
[----:B----4-:R-:W-:Y:S04]  /*54a0*/  LOP3.LUT P4, RZ, R18, 0x1, RZ, 0xc0, !PT ;  /* 0x0000000112ff7812 */ /* 0x010fe8000788c0ff */
[----:B------:R-:W-:Y:S09]  /*54b0*/  P2R R190, PR, RZ, 0x10 ;  /* 0x00000010ffbe7803 */ /* 0x000ff20000000000 */
[----:B------:R-:W-:Y:S02]  /*54c0*/  @P4 MOV R77, R16 ;  /* 0x00000010004d4202 */ /* 0x000fe40000000f00 */
[----:B------:R-:W-:Y:S01]  /*54d0*/  @P4 LOP3.LUT R75, R17, 0xffff, RZ, 0xc0, !PT ;  /* 0x0000ffff114b4812 */ /* 0x000fe200078ec0ff */
[----:B--23--:R-:W-:Y:S06]  /*54e0*/  @!P0 BRA `(.L_x_101) ;  /* 0x0000000000a48947 */ /* 0x00cfec0003800000 */
[----:B------:R-:W-:Y:S01]  /*54f0*/  IMAD.HI.U32 R23, R178, R71, RZ ;  /* 0x00000047b2177227 */ /* 0x000fe200078e00ff */
[----:B------:R-:W-:Y:S02]  /*5500*/  ISETP.NE.AND P0, PT, R70, 0x1, PT ;  /* 0x000000014600780c */ /* 0x000fe40003f05270 */
[----:B------:R-:W-:Y:S01]  /*5510*/  ISETP.NE.AND P2, PT, R72, 0x1, PT ;  /* 0x000000014800780c */ /* 0x000fe20003f45270 */
[----:B------:R-:W-:Y:S01]  /*5520*/  IMAD.HI.U32 R22, R177, R168, RZ ;  /* 0x000000a8b1167227 */ /* 0x000fe200078e00ff */
[----:B------:R-:W-:Y:S02]  /*5530*/  SHF.R.U32.HI R23, RZ, R174, R23 ;  /* 0x000000aeff177219 */ /* 0x000fe40000011617 */
[----:B------:R-:W-:Y:S01]  /*5540*/  ISETP.NE.AND P3, PT, R74, 0x1, PT ;  /* 0x000000014a00780c */ /* 0x000fe20003f65270 */
[----:B------:R-:W-:Y:S01]  /*5550*/  IMAD.HI.U32 R26, R77, R168, RZ ;  /* 0x000000a84d1a7227 */ /* 0x000fe200078e00ff */
[----:B------:R-:W-:Y:S02]  /*5560*/  SHF.R.U32.HI R22, RZ, R169, R22 ;  /* 0x000000a9ff167219 */ /* 0x000fe40000011616 */
[----:B------:R-:W-:Y:S01]  /*5570*/  SEL R3, R178, R23, !P0 ;  /* 0x00000017b2037207 */ /* 0x000fe20004000000 */
[----:B------:R-:W-:Y:S01]  /*5580*/  IMAD.HI.U32 R23, R75, R71, RZ ;  /* 0x000000474b177227 */ /* 0x000fe200078e00ff */
[----:B------:R-:W-:Y:S02]  /*5590*/  SEL R7, R177, R22, !P3 ;  /* 0x00000016b1077207 */ /* 0x000fe40005800000 */
[----:B------:R-:W-:Y:S01]  /*55a0*/  SHF.R.U32.HI R26, RZ, R169, R26 ;  /* 0x000000a9ff1a7219 */ /* 0x000fe2000001161a */
[-C--:B------:R-:W-:Y:S04]  /*55b0*/  IMAD.HI.U32 R22, R3, R68.reuse, RZ ;  /* 0x0000004403167227 */ /* 0x080fe800078e00ff */
[----:B------:R-:W-:Y:S01]  /*55c0*/  IMAD.HI.U32 R24, R7, R68, RZ ;  /* 0x0000004407187227 */ /* 0x000fe200078e00ff */
[-C--:B------:R-:W-:Y:S02]  /*55d0*/  @P2 SHF.R.U32.HI R3, RZ, R69.reuse, R22 ;  /* 0x00000045ff032219 */ /* 0x080fe40000011616 */
[----:B------:R-:W-:Y:S02]  /*55e0*/  SHF.R.U32.HI R22, RZ, R174, R23 ;  /* 0x000000aeff167219 */ /* 0x000fe40000011617 */
[----:B------:R-:W-:Y:S01]  /*55f0*/  @P2 SHF.R.U32.HI R7, RZ, R69, R24 ;  /* 0x00000045ff072219 */ /* 0x000fe20000011618 */
[C---:B------:R-:W-:Y:S01]  /*5600*/  IMAD R2, R72.reuse, R3, RZ ;  /* 0x0000000348027224 */ /* 0x040fe200078e02ff */
[----:B------:R-:W-:Y:S02]  /*5610*/  SEL R5, R75, R22, !P0 ;  /* 0x000000164b057207 */ /* 0x000fe40004000000 */
[----:B------:R-:W-:Y:S01]  /*5620*/  SEL R3, R77, R26, !P3 ;  /* 0x0000001a4d037207 */ /* 0x000fe20005800000 */
[----:B------:R-:W-:Y:S01]  /*5630*/  IMAD R4, R72, R7, RZ ;  /* 0x0000000748047224 */ /* 0x000fe200078e02ff */
[C---:B------:R-:W-:Y:S01]  /*5640*/  ISETP.GE.AND P0, PT, R5.reuse, R2, PT ;  /* 0x000000020500720c */ /* 0x040fe20003f06270 */
[----:B------:R-:W-:Y:S03]  /*5650*/  IMAD.HI.U32 R6, R5, R68, RZ ;  /* 0x0000004405067227 */ /* 0x000fe600078e00ff */
[----:B------:R-:W-:Y:S01]  /*5660*/  ISETP.GE.OR P0, PT, R3, R4, P0 ;  /* 0x000000040300720c */ /* 0x000fe20000706670 */
[----:B------:R-:W-:Y:S01]  /*5670*/  IMAD.MOV R4, RZ, RZ, -R3 ;  /* 0x000000ffff047224 */ /* 0x000fe200078e0a03 */
[-C--:B------:R-:W-:Y:S03]  /*5680*/  SHF.R.U32.HI R6, RZ, R69.reuse, R6 ;  /* 0x00000045ff067219 */ /* 0x080fe60000011606 */
[----:B------:R-:W-:Y:S01]  /*5690*/  IMAD R77, R74, R4, R77 ;  /* 0x000000044a4d7224 */ /* 0x000fe200078e024d */
[----:B------:R-:W-:Y:S05]  /*56a0*/  SEL R15, R5, R6, !P2 ;  /* 0x00000006050f7207 */ /* 0x000fea0005000000 */
[----:B------:R-:W-:Y:S02]  /*56b0*/  IMAD.MOV R6, RZ, RZ, -R15 ;  /* 0x000000ffff067224 */ /* 0x000fe400078e0a0f */
[C---:B------:R-:W-:Y:S04]  /*56c0*/  @!P0 IMAD.HI.U32 R2, R3.reuse, R68, RZ ;  /* 0x0000004403028227 */ /* 0x040fe800078e00ff */
[----:B------:R-:W-:Y:S01]  /*56d0*/  IMAD R6, R72, R6, R5 ;  /* 0x0000000648067224 */ /* 0x000fe200078e0205 */
[----:B------:R-:W-:Y:S04]  /*56e0*/  @!P0 SHF.R.U32.HI R2, RZ, R69, R2 ;  /* 0x00000045ff028219 */ /* 0x000fe80000011602 */
[----:B------:R-:W-:Y:S02]  /*56f0*/  @!P0 SEL R0, R3, R2, !P2 ;  /* 0x0000000203008207 */ /* 0x000fe40005000000 */
[----:B------:R-:W-:Y:S02]  /*5700*/  IADD3 R2, PT, PT, -R5, RZ, RZ ;  /* 0x000000ff05027210 */ /* 0x000fe40007ffe1ff */
[----:B------:R-:W-:Y:S01]  /*5710*/  @!P0 IADD3 R8, PT, PT, R15, -R0, RZ ;  /* 0x800000000f088210 */ /* 0x000fe20007ffe0ff */
[----:B------:R-:W-:Y:S02]  /*5720*/  @!P0 IMAD R0, R7, R6, R0 ;  /* 0x0000000607008224 */ /* 0x000fe400078e0200 */
[----:B------:R-:W-:Y:S02]  /*5730*/  IMAD R75, R70, R2, R75 ;  /* 0x00000002464b7224 */ /* 0x000fe400078e024b */
[----:B------:R-:W-:Y:S02]  /*5740*/  @!P0 IMAD R5, R8, R72, R3 ;  /* 0x0000004808058224 */ /* 0x000fe400078e0203 */
[----:B------:R-:W-:Y:S04]  /*5750*/  @!P0 IMAD.MOV.U32 R3, RZ, RZ, R0 ;  /* 0x000000ffff038224 */ /* 0x000fe800078e0000 */
[----:B------:R-:W-:Y:S02]  /*5760*/  IMAD R77, R3, R74, R77 ;  /* 0x0000004a034d7224 */ /* 0x000fe400078e024d */
[----:B------:R-:W-:Y:S07]  /*5770*/  IMAD R75, R5, R70, R75 ;  /* 0x00000046054b7224 */ /* 0x000fee00078e024b */
.L_x_101:
[----:B-1----:R-:W-:Y:S01]  /*5780*/  @!P1 ISETP.NE.AND P0, PT, R10, 0x1, PT ;  /* 0x000000010a00980c */ /* 0x002fe20003f05270 */
[----:B------:R-:W-:Y:S01]  /*5790*/  @!P1 IMAD.HI.U32 R0, R77, R12, RZ ;  /* 0x0000000c4d009227 */ /* 0x000fe200078e00ff */
[----:B------:R-:W-:Y:S01]  /*57a0*/  @!P1 ISETP.NE.AND P2, PT, R9, 0x1, PT ;  /* 0x000000010900980c */ /* 0x000fe20003f45270 */
[----:B------:R-:W-:Y:S01]  /*57b0*/  ULOP3.LUT UP0, URZ, UR48, 0x1b0, URZ, 0xc0, !UPT ;  /* 0x000001b030ff7892 */ /* 0x000fe2000f80c0ff */
[----:B------:R-:W-:Y:S01]  /*57c0*/  R2UR UR42, R21 ;  /* 0x00000000152a72ca */ /* 0x000fe200000e0000 */
[----:B------:R-:W-:Y:S01]  /*57d0*/  @!P1 IMAD.HI.U32 R3, R75, R11, RZ ;  /* 0x0000000b4b039227 */ /* 0x000fe200078e00ff */
[----:B------:R-:W-:Y:S02]  /*57e0*/  @!P1 SHF.R.U32.HI R0, RZ, R13, R0 ;  /* 0x0000000dff009219 */ /* 0x000fe40000011600 */
[----:B------:R-:W-:Y:S01]  /*57f0*/  R2UR UR41, R20 ;  /* 0x00000000142972ca */ /* 0x000fe200000e0000 */
[----:B------:R-:W-:Y:S01]  /*5800*/  VIADD R192, R192, 0x1 ;  /* 0x00000001c0c07836 */ /* 0x000fe20000000000 */
[----:B------:R-:W-:Y:S02]  /*5810*/  @!P1 SHF.R.U32.HI R2, RZ, R14, R3 ;  /* 0x0000000eff029219 */ /* 0x000fe40000011603 */
[----:B------:R-:W-:Y:S02]  /*5820*/  @!P1 SEL R3, R77, R0, !P2 ;  /* 0x000000004d039207 */ /* 0x000fe40005000000 */
[----:B------:R-:W-:Y:S02]  /*5830*/  @!P1 SEL R2, R75, R2, !P0 ;  /* 0x000000024b029207 */ /* 0x000fe40004000000 */
[----:B------:R-:W-:Y:S01]  /*5840*/  @P4 SHF.R.U32.HI R179, RZ, 0x10, R17 ;  /* 0x00000010ffb34819 */ /* 0x000fe20000011611 */
[----:B------:R-:W-:Y:S02]  /*5850*/  USHF.L.U32 UR42, UR42, 0x7, URZ ;  /* 0x000000072a2a7899 */ /* 0x000fe400080006ff */
[----:B------:R-:W-:Y:S02]  /*5860*/  @!P1 IMAD.IADD R0, R2, 0x1, -R3 ;  /* 0x0000000102009824 */ /* 0x000fe400078e0a03 */
[----:B------:R-:W-:Y:S01]  /*5870*/  @!P1 IMAD.IADD R2, R3, 0x1, -R2 ;  /* 0x0000000103029824 */ /* 0x000fe200078e0a02 */
[----:B------:R-:W-:Y:S01]  /*5880*/  USHF.L.U32 UR41, UR41, 0x8, URZ ;  /* 0x0000000829297899 */ /* 0x000fe200080006ff */
[----:B------:R-:W-:Y:S02]  /*5890*/  @!P1 IMAD R77, R0, R9, R77 ;  /* 0x00000009004d9224 */ /* 0x000fe400078e024d */
[----:B------:R-:W-:Y:S01]  /*58a0*/  @!P1 IMAD R75, R2, R10, R75 ;  /* 0x0000000a024b9224 */ /* 0x000fe200078e024b */
[----:B------:R-:W-:Y:S08]  /*58b0*/  BRA.U !UP0, `(.L_x_102) ;  /* 0x0000000108407547 */ /* 0x000ff0000b800000 */
[----:B------:R-:W1:Y:S01]  /*58c0*/  LDCU.64 UR8, c[0x4][0x88] ;  /* 0x01001100ff0877ac */ /* 0x000e620008000a00 */
[----:B------:R-:W-:Y:S01]  /*58d0*/  MOV R3, 0x0 ;  /* 0x0000000000037802 */ /* 0x000fe20000000f00 */
[----:B------:R-:W-:Y:S02]  /*58e0*/  HFMA2 R12, -RZ, RZ, 0, 5.9604644775390625e-08 ;  /* 0x00000001ff0c7431 */ /* 0x000fe400000001ff */
[----:B------:R-:W-:Y:S02]  /*58f0*/  IMAD.MOV.U32 R8, RZ, RZ, 0x70 ;  /* 0x00000070ff087424 */ /* 0x000fe400078e00ff */
[----:B------:R-:W-:Y:S01]  /*5900*/  IMAD.MOV.U32 R13, RZ, RZ, RZ ;  /* 0x000000ffff0d7224 */ /* 0x000fe200078e00ff */
[----:B------:R-:W2:Y:S01]  /*5910*/  LDCU.64 UR6, c[0x4][0x90] ;  /* 0x01001200ff0677ac */ /* 0x000ea20008000a00 */
[----:B------:R-:W3:Y:S01]  /*5920*/  LDC.64 R2, c[0x4][R3] ;  /* 0x0100000003027b82 */ /* 0x000ee20000000a00 */
[----:B------:R-:W4:Y:S01]  /*5930*/  LDCU.64 UR4, c[0x4][0x8] ;  /* 0x01000100ff0477ac */ /* 0x000f220008000a00 */
[----:B-1----:R-:W-:Y:S01]  /*5940*/  MOV R5, UR9 ;  /* 0x0000000900057c02 */ /* 0x002fe20008000f00 */
[----:B------:R-:W-:Y:S01]  /*5950*/  IMAD.U32 R4, RZ, RZ, UR8 ;  /* 0x00000008ff047e24 */ /* 0x000fe2000f8e00ff */
[----:B--2---:R-:W-:Y:S01]  /*5960*/  MOV R7, UR7 ;  /* 0x0000000700077c02 */ /* 0x004fe20008000f00 */
[----:B------:R-:W-:Y:S01]  /*5970*/  IMAD.U32 R6, RZ, RZ, UR6 ;  /* 0x00000006ff067e24 */ /* 0x000fe2000f8e00ff */
[----:B----4-:R-:W-:Y:S01]  /*5980*/  MOV R11, UR5 ;  /* 0x00000005000b7c02 */ /* 0x010fe20008000f00 */
[----:B------:R-:W-:Y:S02]  /*5990*/  IMAD.U32 R10, RZ, RZ, UR4 ;  /* 0x00000004ff0a7e24 */ /* 0x000fe4000f8e00ff */
[----:B------:R-:W-:Y:S07]  /*59a0*/  LEPC R20, `(.L_x_102) ;  /* 0x000000001014794e */ /* 0x000fee0000000000 */
[----:B---3-5:R-:W-:Y:S05]  /*59b0*/  CALL.ABS.NOINC R2 ;  /* 0x0000000002007343 */ /* 0x028fea0003c00000 */
.L_x_102:
[----:B------:R-:W-:Y:S01]  /*59c0*/  LOP3.LUT P0, RZ, R188, 0x1b0, RZ, 0xc0, !PT ;  /* 0x000001b0bcff7812 */ /* 0x000fe2000780c0ff */
[----:B------:R-:W-:Y:S11]  /*59d0*/  BSSY.RECONVERGENT B6, `(.L_x_103) ;  /* 0x0000013000067945 */ /* 0x000ff60003800200 */
[----:B------:R-:W-:Y:S01]  /*59e0*/  @!UPT UIADD3 URZ, UPT, UPT, URZ, URZ, URZ ;  /* 0x000000fffffff290 */ /* 0x000fe2000fffe0ff */
[----:B------:R-:W-:Y:S05]  /*59f0*/  @!P0 BRA `(.L_x_104) ;  /* 0x0000000000408947 */ /* 0x000fea0003800000 */
        /* <DEDUP_REMOVED lines=16> */
.L_x_104:
[----:B------:R-:W-:Y:S05]  /*5b00*/  BSYNC.RECONVERGENT B6 ;  /* 0x0000000000067941 */ /* 0x000fea0003800200 */
.L_x_103:
[----:B------:R-:W-:Y:S01]  /*5b10*/  ISETP.NE.U32.AND P4, PT, R166, RZ, PT ;  /* 0x000000ffa600720c */ /* 0x000fe20003f85070 */
[----:B------:R-:W-:Y:S01]  /*5b20*/  UISETP.NE.AND UP2, UPT, UR50, URZ, UPT ;  /* 0x000000ff3200728c */ /* 0x000fe2000bf45270 */
[----:B------:R-:W-:Y:S01]  /*5b30*/  ISETP.NE.U32.AND P2, PT, RZ, UR38, PT ;  /* 0x00000026ff007c0c */ /* 0x000fe2000bf45070 */
[----:B------:R-:W-:Y:S01]  /*5b40*/  UISETP.NE.U32.AND UP1, UPT, UR44, URZ, UPT ;  /* 0x000000ff2c00728c */ /* 0x000fe2000bf25070 */
[----:B------:R-:W-:Y:S01]  /*5b50*/  ISETP.NE.AND.EX P4, PT, R167, RZ, PT, P4 ;  /* 0x000000ffa700720c */ /* 0x000fe20003f85340 */
[----:B------:R-:W-:Y:S01]  /*5b60*/  UPLOP3.LUT UP0, UPT, UPT, UPT, UPT, 0x40, 0x4 ;  /* 0x000000000004789c */ /* 0x000fe20003f0e870 */
[----:B------:R-:W-:Y:S01]  /*5b70*/  ISETP.NE.AND.EX P2, PT, RZ, UR39, PT, P2 ;  /* 0x00000027ff007c0c */ /* 0x000fe2000bf45320 */
[----:B------:R-:W-:Y:S01]  /*5b80*/  UISETP.NE.AND.EX UP1, UPT, UR45, URZ, UPT, UP1 ;  /* 0x000000ff2d00728c */ /* 0x000fe2000bf25310 */
[----:B------:R-:W-:Y:S04]  /*5b90*/  PLOP3.LUT P1, PT, PT, PT, UP2, 0x80, 0x8 ;  /* 0x000000000008781c */ /* 0x000fe80003f2f028 */
[----:B------:R-:W-:Y:S06]  /*5ba0*/  @UP2 UPLOP3.LUT UP0, UPT, UPT, UPT, UP1, 0x80, 0x8 ;  /* 0x000000000008289c */ /* 0x000fec0003f0f010 */
[----:B------:R-:W-:Y:S01]  /*5bb0*/  PLOP3.LUT P0, PT, PT, PT, UP0, 0x80, 0x8 ;  /* 0x000000000008781c */ /* 0x000fe20003f0f008 */
[----:B------:R-:W-:Y:S01]  /*5bc0*/  @!UPT UIADD3 URZ, UPT, UPT, URZ, URZ, URZ ;  /* 0x000000fffffff290 */ /* 0x000fe2000fffe0ff */
[----:B------:R-:W-:Y:S11]  /*5bd0*/  BRA.U !UP1, `(.L_x_105) ;  /* 0x0000000109387547 */ /* 0x000ff6000b800000 */
[----:B------:R-:W-:Y:S01]  /*5be0*/  UISETP.NE.U32.AND UP0, UPT, UR38, URZ, UPT ;  /* 0x000000ff2600728c */ /* 0x000fe2000bf05070 */
[----:B------:R-:W-:Y:S02]  /*5bf0*/  HFMA2 R0, -RZ, RZ, 0, 5.9604644775390625e-08 ;  /* 0x00000001ff007431 */ /* 0x000fe400000001ff */
[----:B------:R-:W-:Y:S01]  /*5c00*/  IMAD.MOV.U32 R171, RZ, RZ, 0x1 ;  /* 0x00000001ffab7424 */ /* 0x000fe200078e00ff */
[----:B------:R-:W-:Y:S06]  /*5c10*/  UISETP.NE.AND.EX UP0, UPT, UR39, URZ, UPT, UP0 ;  /* 0x000000ff2700728c */ /* 0x000fec000bf05300 */
[----:B------:R-:W-:Y:S05]  /*5c20*/  PLOP3.LUT P3, PT, PT, PT, UP0, 0x80, 0x8 ;  /* 0x000000000008781c */ /* 0x000fea0003f6f008 */
[----:B------:R-:W1:Y:S01]  /*5c30*/  @UP0 LDCU.64 UR6, c[0x0][0x888] ;  /* 0x00011100ff0607ac */ /* 0x000e620008000a00 */
[----:B------:R-:W-:Y:S07]  /*5c40*/  @UP0 UIMAD UR4, UR36, UR44, URZ ;  /* 0x0000002c240402a4 */ /* 0x000fee000f8e02ff */
[----:B------:R-:W-:Y:S01]  /*5c50*/  @!P3 PRMT R171, R0, 0x7610, R171 ;  /* 0x0000761000abb816 */ /* 0x000fe200000000ab */
[----:B-1----:R-:W-:Y:S03]  /*5c60*/  @UP0 UIMAD.WIDE UR6, UR4, 0x4, UR6 ;  /* 0x00000004040608a5 */ /* 0x002fe6000f8e0206 */
[----:B------:R-:W1:Y:S03]  /*5c70*/  @!UP0 LDCU UR4, c[0x0][0x880] ;  /* 0x00011000ff0487ac */ /* 0x000e660008000800 */
[----:B------:R-:W-:Y:S01]  /*5c80*/  IMAD.U32 R2, RZ, RZ, UR6 ;  /* 0x00000006ff027e24 */ /* 0x000fe2000f8e00ff */
[----:B------:R-:W-:Y:S05]  /*5c90*/  MOV R3, UR7 ;  /* 0x0000000700037c02 */ /* 0x000fea0008000f00 */
[----:B-----5:R2:W5:Y:S02]  /*5ca0*/  @P3 LDG.E R81, desc[UR46][R2.64] ;  /* 0x0000002e02513981 */ /* 0x020564000c1e1900 */
[----:B-12---:R-:W-:Y:S02]  /*5cb0*/  @!P3 IMAD.U32 R81, RZ, RZ, UR4 ;  /* 0x00000004ff51be24 */ /* 0x006fe4000f8e00ff */
.L_x_105:
[----:B------:R-:W-:Y:S05]  /*5cc0*/  @!P4 BRA `(.L_x_106) ;  /* 0x000000000020c947 */ /* 0x000fea0003800000 */
[----:B------:R-:W-:Y:S04]  /*5cd0*/  ISETP.NE.U32.AND P3, PT, R164, RZ, PT ;  /* 0x000000ffa400720c */ /* 0x000fe80003f65070 */
[----:B------:R-:W-:Y:S11]  /*5ce0*/  ISETP.NE.AND.EX P3, PT, R165, RZ, PT, P3 ;  /* 0x000000ffa500720c */ /* 0x000ff60003f65330 */
[----:B------:R-:W-:Y:S02]  /*5cf0*/  @!UPT UIADD3 URZ, UPT, UPT, URZ, URZ, URZ ;  /* 0x000000fffffff290 */ /* 0x000fe4000fffe0ff */
[----:B------:R-:W1:Y:S01]  /*5d00*/  @P3 LDC.64 R2, c[0x0][0x8a8] ;  /* 0x00022a00ff023b82 */ /* 0x000e620000000a00 */
[----:B------:R-:W-:Y:S04]  /*5d10*/  @P3 IMAD R0, R166, UR36, RZ ;  /* 0x00000024a6003c24 */ /* 0x000fe8000f8e02ff */
[----:B-1----:R-:W-:Y:S05]  /*5d20*/  @P3 IMAD.WIDE R2, R0, 0x4, R2 ;  /* 0x0000000400023825 */ /* 0x002fea00078e0202 */
[----:B-----5:R1:W5:Y:S02]  /*5d30*/  @P3 LDG.E R78, desc[UR46][R2.64] ;  /* 0x0000002e024e3981 */ /* 0x020364000c1e1900 */
[----:B-1----:R-:W2:Y:S02]  /*5d40*/  @!P3 LDC R78, c[0x0][0x8a0] ;  /* 0x00022800ff4ebb82 */ /* 0x002ea40000000800 */
.L_x_106:
[----:B-----5:R-:W-:Y:S01]  /*5d50*/  FSETP.NEU.AND P4, PT, R81, RZ, PT ;  /* 0x000000ff5100720b */ /* 0x020fe20003f8d000 */
[----:B------:R-:W-:Y:S01]  /*5d60*/  BSSY B1, `(.L_x_107) ;  /* 0x0000047000017945 */ /* 0x000fe20003800000 */
[----:B------:R-:W-:Y:S01]  /*5d70*/  SEL R5, RZ, 0xffffffff, P2 ;  /* 0xffffffffff057807 */ /* 0x000fe20001000000 */
[----:B------:R-:W-:Y:S01]  /*5d80*/  IMAD.MOV.U32 R196, RZ, RZ, 0x1 ;  /* 0x00000001ffc47424 */ /* 0x000fe200078e00ff */
[----:B------:R-:W-:Y:S01]  /*5d90*/  LOP3.LUT P3, RZ, R171, 0xff, RZ, 0xc0, !PT ;  /* 0x000000ffabff7812 */ /* 0x000fe2000786c0ff */
[C---:B------:R-:W-:Y:S01]  /*5da0*/  IMAD R80, R76.reuse, 0x100, R79 ;  /* 0x000001004c507824 */ /* 0x040fe200078e024f */
[----:B------:R-:W-:Y:S02]  /*5db0*/  @P1 SEL R0, RZ, 0xffffffff, P4 ;  /* 0xffffffffff001807 */ /* 0x000fe40002000000 */
[----:B------:R-:W-:Y:S02]  /*5dc0*/  CS2R R162, SRZ ;  /* 0x0000000000a27805 */ /* 0x000fe4000001ff00 */
[----:B------:R-:W-:Y:S02]  /*5dd0*/  LEA R3, R181, UR49, 0x3 ;  /* 0x00000031b5037c11 */ /* 0x000fe4000f8e18ff */
[----:B------:R-:W-:Y:S02]  /*5de0*/  CS2R R160, SRZ ;  /* 0x0000000000a07805 */ /* 0x000fe4000001ff00 */
[----:B------:R-:W-:Y:S02]  /*5df0*/  @P0 SEL R0, R5, R0, !P3 ;  /* 0x0000000005000207 */ /* 0x000fe40005800000 */
[----:B------:R-:W-:Y:S02]  /*5e00*/  CS2R R158, SRZ ;  /* 0x00000000009e7805 */ /* 0x000fe4000001ff00 */
[----:B------:R-:W-:Y:S02]  /*5e10*/  LEA R191, R76, UR49, 0x3 ;  /* 0x000000314cbf7c11 */ /* 0x000fe4000f8e18ff */
[----:B------:R-:W-:Y:S02]  /*5e20*/  CS2R R156, SRZ ;  /* 0x00000000009c7805 */ /* 0x000fe4000001ff00 */
[----:B------:R-:W-:Y:S02]  /*5e30*/  @P1 LOP3.LUT R0, R0, 0x1, RZ, 0xc0, !PT ;  /* 0x0000000100001812 */ /* 0x000fe400078ec0ff */
[----:B------:R-:W-:Y:S02]  /*5e40*/  CS2R R154, SRZ ;  /* 0x00000000009a7805 */ /* 0x000fe4000001ff00 */
[----:B------:R-:W-:Y:S02]  /*5e50*/  SHF.L.U32 R2, R183, 0x1f, RZ ;  /* 0x0000001fb7027819 */ /* 0x000fe400000006ff */
[----:B------:R-:W-:Y:S02]  /*5e60*/  CS2R R152, SRZ ;  /* 0x0000000000987805 */ /* 0x000fe4000001ff00 */
[----:B------:R-:W-:Y:S02]  /*5e70*/  ISETP.NE.U32.OR P6, PT, R0, 0x1, !P1 ;  /* 0x000000010000780c */ /* 0x000fe40004fc5470 */
[----:B------:R-:W-:Y:S02]  /*5e80*/  CS2R R150, SRZ ;  /* 0x0000000000967805 */ /* 0x000fe4000001ff00 */
[----:B------:R-:W-:Y:S02]  /*5e90*/  PLOP3.LUT P2, PT, PT, PT, UP1, 0x80, 0x8 ;  /* 0x000000000008781c */ /* 0x000fe40003f4f018 */
[----:B------:R-:W-:Y:S02]  /*5ea0*/  CS2R R148, SRZ ;  /* 0x0000000000947805 */ /* 0x000fe4000001ff00 */
[----:B------:R-:W-:Y:S02]  /*5eb0*/  SEL R0, RZ, 0xffffffff, P4 ;  /* 0xffffffffff007807 */ /* 0x000fe40002000000 */
[----:B------:R-:W-:Y:S03]  /*5ec0*/  P2R R204, PR, RZ, 0x40 ;  /* 0x00000040ffcc7803 */ /* 0x000fe60000000000 */
[----:B------:R-:W-:Y:S04]  /*5ed0*/  @P6 SHF.L.U32 R4, R180, 0x1f, RZ ;  /* 0x0000001fb4046819 */ /* 0x000fe800000006ff */
[----:B------:R-:W-:Y:S01]  /*5ee0*/  @P2 SEL R0, R5, R0, !P3 ;  /* 0x0000000005002207 */ /* 0x000fe20005800000 */
[----:B------:R-:W1:Y:S03]  /*5ef0*/  @P6 SYNCS.PHASECHK.TRANS64.TRYWAIT P1, [R3+URZ+0x50], R4 ;  /* 0x00005004030065a7 */ /* 0x000e6600080211ff */
[----:B------:R-:W-:Y:S04]  /*5f00*/  LOP3.LUT R0, R0, 0x1, RZ, 0xc0, !PT ;  /* 0x0000000100007812 */ /* 0x000fe800078ec0ff */
[----:B------:R-:W-:Y:S04]  /*5f10*/  ISETP.NE.U32.AND P5, PT, R0, 0x1, PT ;  /* 0x000000010000780c */ /* 0x000fe80003fa5070 */
[----:B------:R-:W-:Y:S01]  /*5f20*/  P2R R197, PR, RZ, 0x20 ;  /* 0x00000020ffc57803 */ /* 0x000fe20000000000 */
[----:B------:R3:W4:Y:S01]  /*5f30*/  SYNCS.PHASECHK.TRANS64.TRYWAIT P0, [R191+URZ+0xc0], R2 ;  /* 0x0000c002bf0075a7 */ /* 0x00072200080011ff */
[----:B-1----:R-:W-:Y:S01]  /*5f40*/  @P6 SEL R196, RZ, 0x1, !P1 ;  /* 0x00000001ffc46807 */ /* 0x002fe20004800000 */
[----:B---3--:R-:W-:Y:S06]  /*5f50*/  @!P6 BRA `(.L_x_108) ;  /* 0x00000000009ce947 */ /* 0x008fec0003800000 */
[----:B------:R-:W-:Y:S01]  /*5f60*/  @P5 IMAD R6, R181, 0x2000, R186 ;  /* 0x00002000b5065824 */ /* 0x000fe200078e02ba */
[----:B------:R-:W-:Y:S01]  /*5f70*/  ISETP.NE.AND P1, PT, R196, RZ, PT ;  /* 0x000000ffc400720c */ /* 0x000fe20003f25270 */
[----:B------:R-:W-:Y:S01]  /*5f80*/  BSSY B0, `(.L_x_109) ;  /* 0x0000010000007945 */ /* 0x000fe20003800000 */
[----:B------:R-:W-:Y:S01]  /*5f90*/  CS2R R150, SRZ ;  /* 0x0000000000967805 */ /* 0x000fe2000001ff00 */
[--C-:B------:R-:W-:Y:S01]  /*5fa0*/  @P5 IMAD R7, R187, -0x10, R6.reuse ;  /* 0xfffffff0bb075824 */ /* 0x100fe200078e0206 */
[----:B------:R-:W-:Y:S01]  /*5fb0*/  CS2R R148, SRZ ;  /* 0x0000000000947805 */ /* 0x000fe2000001ff00 */
[----:B------:R-:W-:Y:S01]  /*5fc0*/  @P5 IMAD R5, R185, -0x10, R6 ;  /* 0xfffffff0b9055824 */ /* 0x000fe200078e0206 */
[----:B------:R-:W-:Y:S01]  /*5fd0*/  CS2R R158, SRZ ;  /* 0x00000000009e7805 */ /* 0x000fe2000001ff00 */
[----:B------:R-:W-:Y:S01]  /*5fe0*/  @P5 IMAD R4, R184, 0x10, R7 ;  /* 0x00000010b8045824 */ /* 0x000fe200078e0207 */
[----:B------:R-:W-:Y:S02]  /*5ff0*/  CS2R R156, SRZ ;  /* 0x00000000009c7805 */ /* 0x000fe4000001ff00 */
[----:B------:R-:W-:Y:S02]  /*6000*/  CS2R R154, SRZ ;  /* 0x00000000009a7805 */ /* 0x000fe4000001ff00 */
[----:B------:R-:W-:Y:S02]  /*6010*/  CS2R R152, SRZ ;  /* 0x0000000000987805 */ /* 0x000fe4000001ff00 */
[----:B------:R-:W-:Y:S02]  /*6020*/  CS2R R162, SRZ ;  /* 0x0000000000a27805 */ /* 0x000fe4000001ff00 */
[----:B------:R-:W-:Y:S01]  /*6030*/  CS2R R160, SRZ ;  /* 0x0000000000a07805 */ /* 0x000fe2000001ff00 */
[----:B------:R-:W-:Y:S06]  /*6040*/  @P1 BRA `(.L_x_110) ;  /* 0x00000000000c1947 */ /* 0x000fec0003800000 */
[----:B------:R-:W-:Y:S04]  /*6050*/  SHF.L.U32 R0, R180, 0x1f, RZ ;  /* 0x0000001fb4007819 */ /* 0x000fe800000006ff */
[----:B------:R-:W1:Y:S02]  /*6060*/  SYNCS.PHASECHK.TRANS64.TRYWAIT P1, [R3+URZ+0x50], R0 ;  /* 0x00005000030075a7 */ /* 0x000e6400080211ff */
[----:B-1----:R-:W-:Y:S05]  /*6070*/  @!P1 BRA `(.L_x_111) ;  /* 0x0000006000989947 */ /* 0x002fea0003800000 */
.L_x_110:
[----:B------:R-:W-:Y:S05]  /*6080*/  BSYNC B0 ;  /* 0x0000000000007941 */ /* 0x000fea0003800000 */
.L_x_109:
[----:B------:R-:W-:Y:S01]  /*6090*/  ISETP.NE.AND P1, PT, R197, RZ, PT ;  /* 0x000000ffc500720c */ /* 0x000fe20003f25270 */
[----:B-1----:R-:W-:Y:S02]  /*60a0*/  VIADD R3, R3, 0x70 ;  /* 0x0000007003037836 */ /* 0x002fe40000000000 */
[----:B------:R-:W-:Y:S02]  /*60b0*/  IMAD.U32 R0, RZ, RZ, UR37 ;  /* 0x00000025ff007e24 */ /* 0x000fe4000f8e00ff */
[----:B------:R-:W-:Y:S03]  /*60c0*/  VIADD R181, R181, 0x1 ;  /* 0x00000001b5b57836 */ /* 0x000fe60000000000 */
[----:B------:R-:W-:Y:S05]  /*60d0*/  PRMT R0, R0, 0x654, R3 ;  /* 0x0000065400007816 */ /* 0x000fea0000000003 */
[----:B------:R1:W3:Y:S04]  /*60e0*/  @P1 LDS.128 R148, [R6] ;  /* 0x0000000006941984 */ /* 0x0002e80000000c00 */
[----:B------:R1:W1:Y:S04]  /*60f0*/  @P1 LDS.128 R156, [R5+0x20] ;  /* 0x00002000059c1984 */ /* 0x0002680000000c00 */
[----:B------:R1:W1:Y:S04]  /*6100*/  @P1 LDS.128 R152, [R7+0x10] ;  /* 0x0000100007981984 */ /* 0x0002680000000c00 */
[----:B------:R1:W1:Y:S01]  /*6110*/  @P1 LDS.128 R160, [R4+0x10] ;  /* 0x0000100004a01984 */ /* 0x0002620000000c00 */
[C---:B------:R-:W-:Y:S01]  /*6120*/  ISETP.NE.AND P1, PT, R181.reuse, 0x4, PT ;  /* 0x00000004b500780c */ /* 0x040fe20003f25270 */
[----:B------:R-:W-:Y:S01]  /*6130*/  @!PT LDS RZ, [RZ] ;  /* 0x00000000fffff984 */ /* 0x000fe20000000800 */
[----:B------:R-:W-:Y:S01]  /*6140*/  @!PT LDS RZ, [RZ] ;  /* 0x00000000fffff984 */ /* 0x000fe20000000800 */
[----:B------:R-:W-:Y:S01]  /*6150*/  @!PT LDS RZ, [RZ] ;  /* 0x00000000fffff984 */ /* 0x000fe20000000800 */
[----:B------:R-:W-:Y:S01]  /*6160*/  @!PT LDS RZ, [RZ] ;  /* 0x00000000fffff984 */ /* 0x000fe20000000800 */
[----:B------:R5:W-:Y:S06]  /*6170*/  MEMBAR.ALL.CTA ;  /* 0x0000000000007992 */ /* 0x000bec0000008000 */
[----:B-----5:R-:W5:Y:S01]  /*6180*/  FENCE.VIEW.ASYNC.S ;  /* 0x00000000000073c6 */ /* 0x020f620000000000 */
[----:B------:R-:W-:Y:S02]  /*6190*/  SEL R3, RZ, 0x1, P1 ;  /* 0x00000001ff037807 */ /* 0x000fe40000800000 */
[----:B------:R-:W-:Y:S02]  /*61a0*/  SEL R181, R181, RZ, P1 ;  /* 0x000000ffb5b57207 */ /* 0x000fe40000800000 */
[----:B------:R-:W-:Y:S01]  /*61b0*/  LOP3.LUT R180, R180, R3, RZ, 0x3c, !PT ;  /* 0x00000003b4b47212 */ /* 0x000fe200078e3cff */
[----:B-----5:R1:W-:Y:S06]  /*61c0*/  SYNCS.ARRIVE.TRANS64.RED.A1T0 RZ, [R0+URZ], RZ ;  /* 0x000000ff00ff79a7 */ /* 0x0203ec00081004ff */
.L_x_108:
[----:B------:R-:W-:Y:S05]  /*61d0*/  BSYNC B1 ;  /* 0x0000000000017941 */ /* 0x000fea0003800000 */
.L_x_107:
[----:B-1----:R-:W-:Y:S04]  /*61e0*/  SHF.R.U32.HI R0, RZ, 0x15, R80 ;  /* 0x00000015ff007819 */ /* 0x002fe80000011650 */
[----:B------:R-:W-:Y:S01]  /*61f0*/  LOP3.LUT P1, RZ, R0, 0x3, R173, 0x48, !PT ;  /* 0x0000000300ff7812 */ /* 0x000fe200078248ad */
[----:B------:R-:W-:Y:S01]  /*6200*/  @!UPT UIADD3 URZ, UPT, UPT, URZ, URZ, URZ ;  /* 0x000000fffffff290 */ /* 0x000fe2000fffe0ff */
[----:B----4-:R-:W-:Y:S11]  /*6210*/  @P0 BRA `(.L_x_112) ;  /* 0x0000000000080947 */ /* 0x010ff60003800000 */
[----:B------:R-:W1:Y:S02]  /*6220*/  SYNCS.PHASECHK.TRANS64.TRYWAIT P0, [R191+URZ+0xc0], R2 ;  /* 0x0000c002bf0075a7 */ /* 0x000e6400080011ff */
[----:B-1----:R-:W-:Y:S05]  /*6230*/  @!P0 BRA `(.L_x_113) ;  /* 0x00000060003c8947 */ /* 0x002fea0003800000 */
.L_x_112:
[----:B------:R-:W-:Y:S04]  /*6240*/  BSSY.RECONVERGENT B6, `(.L_x_114) ;  /* 0x0000012000067945 */ /* 0x000fe80003800200 */
[----:B------:R-:W-:Y:S05]  /*6250*/  @!P1 BRA `(.L_x_115) ;  /* 0x0000000000409947 */ /* 0x000fea0003800000 */
[----:B------:R-:W4:Y:S01]  /*6260*/  LDCU.64 UR8, c[0x4][0x78] ;  /* 0x01000f00ff0877ac */ /* 0x000f220008000a00 */
[----:B------:R-:W-:Y:S01]  /*6270*/  MOV R3, 0x0 ;  /* 0x0000000000037802 */ /* 0x000fe20000000f00 */
[----:B------:R-:W-:Y:S02]  /*6280*/  HFMA2 R12, -RZ, RZ, 0, 5.9604644775390625e-08 ;  /* 0x00000001ff0c7431 */ /* 0x000fe400000001ff */
[----:B------:R-:W-:Y:S02]  /*6290*/  IMAD.MOV.U32 R8, RZ, RZ, 0x192 ;  /* 0x00000192ff087424 */ /* 0x000fe400078e00ff */
[----:B------:R-:W-:Y:S01]  /*62a0*/  IMAD.MOV.U32 R13, RZ, RZ, RZ ;  /* 0x000000ffff0d7224 */ /* 0x000fe200078e00ff */
[----:B------:R-:W5:Y:S01]  /*62b0*/  LDCU.64 UR6, c[0x4][0x80] ;  /* 0x01001000ff0677ac */ /* 0x000f620008000a00 */
[----:B-1----:R-:W1:Y:S01]  /*62c0*/  LDC.64 R2, c[0x4][R3] ;  /* 0x0100000003027b82 */ /* 0x002e620000000a00 */
[----:B------:R-:W2:Y:S01]  /*62d0*/  LDCU.64 UR4, c[0x4][0x18] ;  /* 0x01000300ff0477ac */ /* 0x000ea20008000a00 */
[----:B----4-:R-:W-:Y:S01]  /*62e0*/  MOV R5, UR9 ;  /* 0x0000000900057c02 */ /* 0x010fe20008000f00 */
[----:B------:R-:W-:Y:S01]  /*62f0*/  IMAD.U32 R4, RZ, RZ, UR8 ;  /* 0x00000008ff047e24 */ /* 0x000fe2000f8e00ff */
[----:B-----5:R-:W-:Y:S01]  /*6300*/  MOV R7, UR7 ;  /* 0x0000000700077c02 */ /* 0x020fe20008000f00 */
[----:B------:R-:W-:Y:S01]  /*6310*/  IMAD.U32 R6, RZ, RZ, UR6 ;  /* 0x00000006ff067e24 */ /* 0x000fe2000f8e00ff */
[----:B--2---:R-:W-:Y:S01]  /*6320*/  MOV R11, UR5 ;  /* 0x00000005000b7c02 */ /* 0x004fe20008000f00 */
[----:B------:R-:W-:Y:S02]  /*6330*/  IMAD.U32 R10, RZ, RZ, UR4 ;  /* 0x00000004ff0a7e24 */ /* 0x000fe4000f8e00ff */
[----:B------:R-:W-:Y:S07]  /*6340*/  LEPC R20, `(.L_x_115) ;  /* 0x000000001014794e */ /* 0x000fee0000000000 */
[----:B-1-3--:R-:W-:Y:S05]  /*6350*/  CALL.ABS.NOINC R2 ;  /* 0x0000000002007343 */ /* 0x00afea0003c00000 */
.L_x_115:
[----:B------:R-:W-:Y:S05]  /*6360*/  BSYNC.RECONVERGENT B6 ;  /* 0x0000000000067941 */ /* 0x000fea0003800200 */
.L_x_114:
[-C--:B---3--:R-:W-:Y:S01]  /*6370*/  F2FP.F16.E4M3.UNPACK_B R83, R148.reuse ;  /* 0x00000094ff53723e */ /* 0x088fe200020006ff */
[----:B------:R-:W-:Y:S05]  /*6380*/  WARPSYNC.ALL ;  /* 0x0000000000007948 */ /* 0x000fea0003800000 */
[----:B------:R-:W-:Y:S01]  /*6390*/  R2UR UR4, R80 ;  /* 0x00000000500472ca */ /* 0x000fe200000e0000 */
[--C-:B------:R-:W-:Y:S01]  /*63a0*/  HADD2.F32 R82, -RZ, R83.reuse.H0_H0 ;  /* 0x20000053ff527230 */ /* 0x100fe20000004100 */
[----:B------:R-:W-:Y:S01]  /*63b0*/  F2FP.F16.E4M3.UNPACK_B R85, R148.H1 ;  /* 0x00000094ff55723e */ /* 0x000fe200030006ff */
[----:B------:R-:W-:Y:S01]  /*63c0*/  HADD2.F32 R83, -RZ, R83.H1_H1 ;  /* 0x30000053ff537230 */ /* 0x000fe20000004100 */
[-C--:B------:R-:W-:Y:S01]  /*63d0*/  F2FP.F16.E4M3.UNPACK_B R87, R149.reuse ;  /* 0x00000095ff57723e */ /* 0x080fe200020006ff */
[----:B------:R-:W-:Y:S01]  /*63e0*/  BSSY.RECONVERGENT B0, `(.L_x_116) ;  /* 0x000011d000007945 */ /* 0x000fe20003800200 */
[----:B------:R-:W-:Y:S01]  /*63f0*/  F2FP.F16.E4M3.UNPACK_B R89, R149.H1 ;  /* 0x00000095ff59723e */ /* 0x000fe200030006ff */
[----:B------:R-:W-:Y:S01]  /*6400*/  HADD2.F32 R84, -RZ, R85.H0_H0 ;  /* 0x20000055ff547230 */ /* 0x000fe20000004100 */
[-C--:B------:R-:W-:Y:S01]  /*6410*/  F2FP.F16.E4M3.UNPACK_B R91, R150.reuse ;  /* 0x00000096ff5b723e */ /* 0x080fe200020006ff */
[----:B------:R-:W-:Y:S01]  /*6420*/  HADD2.F32 R88, -RZ, R87.H1_H1 ;  /* 0x30000057ff587230 */ /* 0x000fe20000004100 */
[----:B------:R-:W-:Y:S01]  /*6430*/  F2FP.F16.E4M3.UNPACK_B R93, R150.H1 ;  /* 0x00000096ff5d723e */ /* 0x000fe200030006ff */
[----:B------:R-:W-:Y:S01]  /*6440*/  HADD2.F32 R86, -RZ, R85.H1_H1 ;  /* 0x30000055ff567230 */ /* 0x000fe20000004100 */
[-C--:B------:R-:W-:Y:S01]  /*6450*/  F2FP.F16.E4M3.UNPACK_B R95, R151.reuse ;  /* 0x00000097ff5f723e */ /* 0x080fe200020006ff */
[----:B------:R-:W2:Y:S01]  /*6460*/  LDTM.x64 R4, tmem[UR4] ;  /* 0x00000004000479ee */ /* 0x000ea20008340000 */
[----:B------:R-:W-:Y:S01]  /*6470*/  F2FP.F16.E4M3.UNPACK_B R97, R151.H1 ;  /* 0x00000097ff61723e */ /* 0x000fe200030006ff */
[----:B------:R-:W-:Y:S01]  /*6480*/  HADD2.F32 R85, -RZ, R87.H0_H0 ;  /* 0x20000057ff557230 */ /* 0x000fe20000004100 */
[-C--:B------:R-:W-:Y:S01]  /*6490*/  F2FP.F16.E4M3.UNPACK_B R99, R152.reuse ;  /* 0x00000098ff63723e */ /* 0x080fe200020006ff */
[----:B------:R-:W-:Y:S01]  /*64a0*/  HADD2.F32 R87, -RZ, R89.H0_H0 ;  /* 0x20000059ff577230 */ /* 0x000fe20000004100 */
[----:B------:R-:W-:Y:S01]  /*64b0*/  F2FP.F16.E4M3.UNPACK_B R101, R152.H1 ;  /* 0x00000098ff65723e */ /* 0x000fe200030006ff */
[----:B------:R-:W-:Y:S01]  /*64c0*/  HADD2.F32 R92, -RZ, R91.H1_H1 ;  /* 0x3000005bff5c7230 */ /* 0x000fe20000004100 */
[----:B------:R-:W-:Y:S01]  /*64d0*/  SHF.L.U32 R199, R176, 0x4, RZ ;  /* 0x00000004b0c77819 */ /* 0x000fe200000006ff */
[----:B------:R-:W-:Y:S01]  /*64e0*/  HADD2.F32 R96, -RZ, R95.H1_H1 ;  /* 0x3000005fff607230 */ /* 0x000fe20000004100 */
[----:B------:R-:W-:Y:S01]  /*64f0*/  SHF.L.U32 R205, R175, 0x4, RZ ;  /* 0x00000004afcd7819 */ /* 0x000fe200000006ff */
[----:B------:R-:W-:Y:S01]  /*6500*/  HADD2.F32 R100, -RZ, R99.H1_H1 ;  /* 0x30000063ff647230 */ /* 0x000fe20000004100 */
[----:B------:R-:W-:Y:S01]  /*6510*/  SHF.L.U32 R198, R184, 0x4, RZ ;  /* 0x00000004b8c67819 */ /* 0x000fe200000006ff */
[----:B------:R-:W-:Y:S01]  /*6520*/  HADD2.F32 R90, -RZ, R89.H1_H1 ;  /* 0x30000059ff5a7230 */ /* 0x000fe20000004100 */
[----:B------:R-:W-:Y:S01]  /*6530*/  IADD3 R195, PT, PT, R186, R205, RZ ;  /* 0x000000cdbac37210 */ /* 0x000fe20007ffe0ff */
[----:B------:R-:W-:Y:S01]  /*6540*/  HADD2.F32 R89, -RZ, R91.H0_H0 ;  /* 0x2000005bff597230 */ /* 0x000fe20000004100 */
[-C--:B------:R-:W-:Y:S01]  /*6550*/  F2FP.F16.E4M3.UNPACK_B R103, R153.reuse ;  /* 0x00000099ff67723e */ /* 0x080fe200020006ff */
[--C-:B------:R-:W-:Y:S01]  /*6560*/  HADD2.F32 R91, -RZ, R93.reuse.H0_H0 ;  /* 0x2000005dff5b7230 */ /* 0x100fe20000004100 */
[----:B------:R-:W-:Y:S01]  /*6570*/  F2FP.F16.E4M3.UNPACK_B R105, R153.H1 ;  /* 0x00000099ff69723e */ /* 0x000fe200030006ff */
[----:B------:R-:W-:Y:S01]  /*6580*/  HADD2.F32 R94, -RZ, R93.H1_H1 ;  /* 0x3000005dff5e7230 */ /* 0x000fe20000004100 */
[-C--:B------:R-:W-:Y:S01]  /*6590*/  F2FP.F16.E4M3.UNPACK_B R107, R154.reuse ;  /* 0x0000009aff6b723e */ /* 0x080fe200020006ff */
[----:B------:R-:W-:Y:S01]  /*65a0*/  HADD2.F32 R93, -RZ, R95.H0_H0 ;  /* 0x2000005fff5d7230 */ /* 0x000fe20000004100 */
[----:B------:R-:W-:Y:S01]  /*65b0*/  F2FP.F16.E4M3.UNPACK_B R109, R154.H1 ;  /* 0x0000009aff6d723e */ /* 0x000fe200030006ff */
[----:B------:R-:W-:Y:S01]  /*65c0*/  HADD2.F32 R104, -RZ, R103.H1_H1 ;  /* 0x30000067ff687230 */ /* 0x000fe20000004100 */
[----:B------:R-:W-:Y:S01]  /*65d0*/  F2FP.F16.E4M3.UNPACK_B R111, R155 ;  /* 0x0000009bff6f723e */ /* 0x000fe200020006ff */
[C---:B--2---:R-:W-:Y:S01]  /*65e0*/  FMUL R0, R78.reuse, R4 ;  /* 0x000000044e007220 */ /* 0x044fe20000400000 */
[C---:B-1----:R-:W-:Y:S01]  /*65f0*/  FMUL R2, R78.reuse, R5 ;  /* 0x000000054e027220 */ /* 0x042fe20000400000 */
[C---:B------:R-:W-:Y:S01]  /*6600*/  FMUL R4, R78.reuse, R8 ;  /* 0x000000084e047220 */ /* 0x040fe20000400000 */
[C---:B------:R-:W-:Y:S01]  /*6610*/  FMUL R5, R78.reuse, R9 ;  /* 0x000000094e057220 */ /* 0x040fe20000400000 */
[C---:B------:R-:W-:Y:S01]  /*6620*/  FFMA R0, R81.reuse, R82, R0 ;  /* 0x0000005251007223 */ /* 0x040fe20000000000 */
[C---:B------:R-:W-:Y:S01]  /*6630*/  FFMA R2, R81.reuse, R83, R2 ;  /* 0x0000005351027223 */ /* 0x040fe20000000002 */
[C---:B------:R-:W-:Y:S01]  /*6640*/  FMUL R8, R78.reuse, R12 ;  /* 0x0000000c4e087220 */ /* 0x040fe20000400000 */
[C---:B------:R-:W-:Y:S01]  /*6650*/  FMUL R9, R78.reuse, R13 ;  /* 0x0000000d4e097220 */ /* 0x040fe20000400000 */
[C---:B------:R-:W-:Y:S01]  /*6660*/  FMUL R12, R78.reuse, R16 ;  /* 0x000000104e0c7220 */ /* 0x040fe20000400000 */
[C---:B------:R-:W-:Y:S01]  /*6670*/  FMUL R13, R78.reuse, R17 ;  /* 0x000000114e0d7220 */ /* 0x040fe20000400000 */
[C---:B------:R-:W-:Y:S01]  /*6680*/  FMUL R16, R78.reuse, R20 ;  /* 0x000000144e107220 */ /* 0x040fe20000400000 */
[C---:B------:R-:W-:Y:S01]  /*6690*/  FMUL R17, R78.reuse, R21 ;  /* 0x000000154e117220 */ /* 0x040fe20000400000 */
[C---:B------:R-:W-:Y:S01]  /*66a0*/  FMUL R20, R78.reuse, R24 ;  /* 0x000000184e147220 */ /* 0x040fe20000400000 */
[C---:B------:R-:W-:Y:S01]  /*66b0*/  FMUL R21, R78.reuse, R25 ;  /* 0x000000194e157220 */ /* 0x040fe20000400000 */
[----:B------:R-:W-:Y:S02]  /*66c0*/  HADD2.F32 R108, -RZ, R107.H1_H1 ;  /* 0x3000006bff6c7230 */ /* 0x000fe40000004100 */
[C---:B------:R-:W-:Y:S01]  /*66d0*/  FMUL R24, R78.reuse, R28 ;  /* 0x0000001c4e187220 */ /* 0x040fe20000400000 */
[C---:B------:R-:W-:Y:S01]  /*66e0*/  FMUL R25, R78.reuse, R29 ;  /* 0x0000001d4e197220 */ /* 0x040fe20000400000 */
[----:B------:R-:W-:Y:S02]  /*66f0*/  HADD2.F32 R112, -RZ, R111.H1_H1 ;  /* 0x3000006fff707230 */ /* 0x000fe40000004100 */
[C---:B------:R-:W-:Y:S01]  /*6700*/  FMUL R28, R78.reuse, R32 ;  /* 0x000000204e1c7220 */ /* 0x040fe20000400000 */
[C---:B------:R-:W-:Y:S01]  /*6710*/  FMUL R29, R78.reuse, R33 ;  /* 0x000000214e1d7220 */ /* 0x040fe20000400000 */
[C---:B------:R-:W-:Y:S01]  /*6720*/  FMUL R32, R78.reuse, R36 ;  /* 0x000000244e207220 */ /* 0x040fe20000400000 */
[----:B------:R-:W-:Y:S01]  /*6730*/  F2FP.F16.E4M3.UNPACK_B R113, R155.H1 ;  /* 0x0000009bff71723e */ /* 0x000fe200030006ff */
[C---:B------:R-:W-:Y:S01]  /*6740*/  FMUL R33, R78.reuse, R37 ;  /* 0x000000254e217220 */ /* 0x040fe20000400000 */
[C---:B------:R-:W-:Y:S01]  /*6750*/  FMUL R36, R78.reuse, R40 ;  /* 0x000000284e247220 */ /* 0x040fe20000400000 */
[----:B------:R-:W-:Y:S01]  /*6760*/  F2FP.F16.E4M3.UNPACK_B R115, R156 ;  /* 0x0000009cff73723e */ /* 0x000fe200020006ff */
[C---:B------:R-:W-:Y:S01]  /*6770*/  FMUL R37, R78.reuse, R41 ;  /* 0x000000294e257220 */ /* 0x040fe20000400000 */
[C---:B------:R-:W-:Y:S01]  /*6780*/  FMUL R40, R78.reuse, R44 ;  /* 0x0000002c4e287220 */ /* 0x040fe20000400000 */
[----:B------:R-:W-:Y:S01]  /*6790*/  F2FP.F16.E4M3.UNPACK_B R117, R156.H1 ;  /* 0x0000009cff75723e */ /* 0x000fe200030006ff */
[C---:B------:R-:W-:Y:S01]  /*67a0*/  FMUL R41, R78.reuse, R45 ;  /* 0x0000002d4e297220 */ /* 0x040fe20000400000 */
[----:B------:R-:W-:Y:S02]  /*67b0*/  HADD2.F32 R116, -RZ, R115.H1_H1 ;  /* 0x30000073ff747230 */ /* 0x000fe40000004100 */
        /* <DEDUP_REMOVED lines=21> */
[C---:B------:R-:W-:Y:S01]  /*6910*/  FFMA R3, R81.reuse, R84, R3 ;  /* 0x0000005451037223 */ /* 0x040fe20000000003 */
[----:B------:R-:W-:Y:S01]  /*6920*/  F2FP.F16.E4M3.UNPACK_B R131, R160 ;  /* 0x000000a0ff83723e */ /* 0x000fe200020006ff */
[C---:B------:R-:W-:Y:S01]  /*6930*/  FFMA R7, R81.reuse, R86, R7 ;  /* 0x0000005651077223 */ /* 0x040fe20000000007 */
[C---:B------:R-:W-:Y:S01]  /*6940*/  FFMA R4, R81.reuse, R85, R4 ;  /* 0x0000005551047223 */ /* 0x040fe20000000004 */
[----:B------:R-:W-:Y:S01]  /*6950*/  F2FP.F16.E4M3.UNPACK_B R133, R160.H1 ;  /* 0x000000a0ff85723e */ /* 0x000fe200030006ff */
[----:B------:R-:W-:Y:S01]  /*6960*/  FFMA R5, R81, R88, R5 ;  /* 0x0000005851057223 */ /* 0x000fe20000000005 */
[----:B------:R-:W-:Y:S01]  /*6970*/  HADD2.F32 R132, -RZ, R131.H1_H1 ;  /* 0x30000083ff847230 */ /* 0x000fe20000004100 */
[----:B------:R-:W-:Y:S01]  /*6980*/  F2FP.SATFINITE.E4M3.F32.PACK_AB_MERGE_C R193, R7, R3, RZ ;  /* 0x0000000307c1723e */ /* 0x000fe200048070ff */
[C---:B------:R-:W-:Y:S01]  /*6990*/  FMUL R6, R78.reuse, R10 ;  /* 0x0000000a4e067220 */ /* 0x040fe20000400000 */
[C---:B------:R-:W-:Y:S01]  /*69a0*/  FMUL R11, R78.reuse, R11 ;  /* 0x0000000b4e0b7220 */ /* 0x040fe20000400000 */
[----:B------:R-:W-:Y:S01]  /*69b0*/  FMUL R10, R78, R14 ;  /* 0x0000000e4e0a7220 */ /* 0x000fe20000400000 */
[----:B------:R-:W-:Y:S01]  /*69c0*/  F2FP.F16.E4M3.UNPACK_B R135, R161 ;  /* 0x000000a1ff87723e */ /* 0x000fe200020006ff */
[C---:B------:R-:W-:Y:S01]  /*69d0*/  FFMA R6, R81.reuse, R87, R6 ;  /* 0x0000005751067223 */ /* 0x040fe20000000006 */
[----:B------:R-:W-:Y:S01]  /*69e0*/  F2FP.SATFINITE.E4M3.F32.PACK_AB_MERGE_C R200, R2, R0, R193 ;  /* 0x0000000002c8723e */ /* 0x000fe200048070c1 */
[C---:B------:R-:W-:Y:S01]  /*69f0*/  FFMA R11, R81.reuse, R90, R11 ;  /* 0x0000005a510b7223 */ /* 0x040fe2000000000b */
[----:B------:R-:W-:Y:S01]  /*6a00*/  IADD3 R193, PT, PT, R186, R199, RZ ;  /* 0x000000c7bac17210 */ /* 0x000fe20007ffe0ff */
[C---:B------:R-:W-:Y:S01]  /*6a10*/  FFMA R8, R81.reuse, R89, R8 ;  /* 0x0000005951087223 */ /* 0x040fe20000000008 */
[C---:B------:R-:W-:Y:S01]  /*6a20*/  FFMA R9, R81.reuse, R92, R9 ;  /* 0x0000005c51097223 */ /* 0x040fe20000000009 */
[----:B------:R-:W-:Y:S01]  /*6a30*/  HADD2.F32 R95, -RZ, R97.H0_H0 ;  /* 0x20000061ff5f7230 */ /* 0x000fe20000004100 */
[----:B------:R-:W-:Y:S01]  /*6a40*/  IADD3 R194, PT, PT, R198, R193, RZ ;  /* 0x000000c1c6c27210 */ /* 0x000fe20007ffe0ff */
[----:B------:R-:W-:Y:S01]  /*6a50*/  FFMA R10, R81, R91, R10 ;  /* 0x0000005b510a7223 */ /* 0x000fe2000000000a */
[----:B------:R-:W-:Y:S01]  /*6a60*/  F2FP.SATFINITE.E4M3.F32.PACK_AB_MERGE_C R201, R11, R6, RZ ;  /* 0x000000060bc9723e */ /* 0x000fe200048070ff */
[----:B------:R-:W-:Y:S02]  /*6a70*/  HADD2.F32 R136, -RZ, R135.H1_H1 ;  /* 0x30000087ff887230 */ /* 0x000fe40000004100 */
[C---:B------:R-:W-:Y:S01]  /*6a80*/  FMUL R15, R78.reuse, R15 ;  /* 0x0000000f4e0f7220 */ /* 0x040fe20000400000 */
[----:B------:R-:W-:Y:S01]  /*6a90*/  HADD2.F32 R98, -RZ, R97.H1_H1 ;  /* 0x30000061ff627230 */ /* 0x000fe20000004100 */
[----:B------:R-:W-:Y:S01]  /*6aa0*/  F2FP.SATFINITE.E4M3.F32.PACK_AB_MERGE_C R201, R5, R4, R201 ;  /* 0x0000000405c9723e */ /* 0x000fe200048070c9 */
[----:B------:R-:W-:Y:S02]  /*6ab0*/  HADD2.F32 R97, -RZ, R99.H0_H0 ;  /* 0x20000063ff617230 */ /* 0x000fe40000004100 */
[C---:B------:R-:W-:Y:S01]  /*6ac0*/  FFMA R15, R81.reuse, R94, R15 ;  /* 0x0000005e510f7223 */ /* 0x040fe2000000000f */
[C---:B------:R-:W-:Y:S01]  /*6ad0*/  FFMA R12, R81.reuse, R93, R12 ;  /* 0x0000005d510c7223 */ /* 0x040fe2000000000c */
[----:B------:R-:W-:Y:S01]  /*6ae0*/  FFMA R13, R81, R96, R13 ;  /* 0x00000060510d7223 */ /* 0x000fe2000000000d */
[C---:B------:R-:W-:Y:S01]  /*6af0*/  FMUL R14, R78.reuse, R18 ;  /* 0x000000124e0e7220 */ /* 0x040fe20000400000 */
[C---:B------:R-:W-:Y:S01]  /*6b00*/  FMUL R19, R78.reuse, R19 ;  /* 0x000000134e137220 */ /* 0x040fe20000400000 */
[--C-:B------:R-:W-:Y:S01]  /*6b10*/  HADD2.F32 R99, -RZ, R101.reuse.H0_H0 ;  /* 0x20000065ff637230 */ /* 0x100fe20000004100 */
[----:B------:R-:W-:Y:S01]  /*6b20*/  F2FP.SATFINITE.E4M3.F32.PACK_AB_MERGE_C R202, R15, R10, RZ ;  /* 0x0000000a0fca723e */ /* 0x000fe200048070ff */
[C---:B------:R-:W-:Y:S01]  /*6b30*/  FFMA R14, R81.reuse, R95, R14 ;  /* 0x0000005f510e7223 */ /* 0x040fe2000000000e */
[C---:B------:R-:W-:Y:S01]  /*6b40*/  FFMA R19, R81.reuse, R98, R19 ;  /* 0x0000006251137223 */ /* 0x040fe20000000013 */
[----:B------:R-:W-:Y:S01]  /*6b50*/  FFMA R16, R81, R97, R16 ;  /* 0x0000006151107223 */ /* 0x000fe20000000010 */
[----:B------:R-:W-:Y:S01]  /*6b60*/  F2FP.F16.E4M3.UNPACK_B R137, R161.H1 ;  /* 0x000000a1ff89723e */ /* 0x000fe200030006ff */
[----:B------:R-:W-:Y:S01]  /*6b70*/  HADD2.F32 R102, -RZ, R101.H1_H1 ;  /* 0x30000065ff667230 */ /* 0x000fe20000004100 */
[----:B------:R-:W-:Y:S01]  /*6b80*/  F2FP.SATFINITE.E4M3.F32.PACK_AB_MERGE_C R202, R9, R8, R202 ;  /* 0x0000000809ca723e */ /* 0x000fe200048070ca */
[----:B------:R-:W-:Y:S01]  /*6b90*/  FFMA R17, R81, R100, R17 ;  /* 0x0000006451117223 */ /* 0x000fe20000000011 */
[----:B------:R-:W-:Y:S01]  /*6ba0*/  F2FP.SATFINITE.E4M3.F32.PACK_AB_MERGE_C R203, R19, R14, RZ ;  /* 0x0000000e13cb723e */ /* 0x000fe200048070ff */
[----:B------:R-:W-:Y:S02]  /*6bb0*/  HADD2.F32 R101, -RZ, R103.H0_H0 ;  /* 0x20000067ff657230 */ /* 0x000fe40000004100 */
[C---:B------:R-:W-:Y:S01]  /*6bc0*/  FMUL R18, R78.reuse, R22 ;  /* 0x000000164e127220 */ /* 0x040fe20000400000 */
[C---:B------:R-:W-:Y:S01]  /*6bd0*/  FMUL R23, R78.reuse, R23 ;  /* 0x000000174e177220 */ /* 0x040fe20000400000 */
[--C-:B------:R-:W-:Y:S01]  /*6be0*/  HADD2.F32 R103, -RZ, R105.reuse.H0_H0 ;  /* 0x20000069ff677230 */ /* 0x100fe20000004100 */
[----:B------:R-:W-:Y:S01]  /*6bf0*/  F2FP.SATFINITE.E4M3.F32.PACK_AB_MERGE_C R203, R13, R12, R203 ;  /* 0x0000000c0dcb723e */ /* 0x000fe200048070cb */
[C---:B------:R-:W-:Y:S01]  /*6c00*/  FFMA R18, R81.reuse, R99, R18 ;  /* 0x0000006351127223 */ /* 0x040fe20000000012 */
[C---:B------:R-:W-:Y:S01]  /*6c10*/  FFMA R23, R81.reuse, R102, R23 ;  /* 0x0000006651177223 */ /* 0x040fe20000000017 */
[C---:B------:R-:W-:Y:S01]  /*6c20*/  FFMA R20, R81.reuse, R101, R20 ;  /* 0x0000006551147223 */ /* 0x040fe20000000014 */
[----:B------:R-:W-:Y:S01]  /*6c30*/  HADD2.F32 R106, -RZ, R105.H1_H1 ;  /* 0x30000069ff6a7230 */ /* 0x000fe20000004100 */
[----:B------:R1:W-:Y:S01]  /*6c40*/  STS.128 [R172+UR49+0x8200], R200 ;  /* 0x008200c8ac007988 */ /* 0x0003e20008000c31 */
        /* <DEDUP_REMOVED lines=10> */
[----:B------:R-:W-:Y:S01]  /*6cf0*/  F2FP.F16.E4M3.UNPACK_B R139, R162 ;  /* 0x000000a2ff8b723e */ /* 0x000fe200020006ff */
[----:B------:R-:W-:Y:S02]  /*6d00*/  HADD2.F32 R110, -RZ, R109.H1_H1 ;  /* 0x3000006dff6e7230 */ /* 0x000fe40000004100 */
[----:B------:R-:W-:Y:S01]  /*6d10*/  FFMA R25, R81, R108, R25 ;  /* 0x0000006c51197223 */ /* 0x000fe20000000019 */
[----:B------:R-:W-:Y:S01]  /*6d20*/  F2FP.SATFINITE.E4M3.F32.PACK_AB_MERGE_C R209, R27, R22, RZ ;  /* 0x000000161bd1723e */ /* 0x000fe200048070ff */
[----:B------:R-:W-:Y:S02]  /*6d30*/  HADD2.F32 R109, -RZ, R111.H0_H0 ;  /* 0x2000006fff6d7230 */ /* 0x000fe40000004100 */
[C---:B------:R-:W-:Y:S01]  /*6d40*/  FMUL R26, R78.reuse, R30 ;  /* 0x0000001e4e1a7220 */ /* 0x040fe20000400000 */
[----:B------:R-:W-:Y:S01]  /*6d50*/  HADD2.F32 R140, -RZ, R139.H1_H1 ;  /* 0x3000008bff8c7230 */ /* 0x000fe20000004100 */
[----:B------:R-:W-:Y:S01]  /*6d60*/  F2FP.SATFINITE.E4M3.F32.PACK_AB_MERGE_C R209, R21, R20, R209 ;  /* 0x0000001415d1723e */ /* 0x000fe200048070d1 */
[C---:B------:R-:W-:Y:S01]  /*6d70*/  FMUL R31, R78.reuse, R31 ;  /* 0x0000001f4e1f7220 */ /* 0x040fe20000400000 */
[--C-:B------:R-:W-:Y:S02]  /*6d80*/  HADD2.F32 R111, -RZ, R113.reuse.H0_H0 ;  /* 0x20000071ff6f7230 */ /* 0x100fe40000004100 */
[C---:B------:R-:W-:Y:S01]  /*6d90*/  FFMA R26, R81.reuse, R107, R26 ;  /* 0x0000006b511a7223 */ /* 0x040fe2000000001a */
[----:B------:R-:W-:Y:S02]  /*6da0*/  HADD2.F32 R114, -RZ, R113.H1_H1 ;  /* 0x30000071ff727230 */ /* 0x000fe40000004100 */
[C---:B------:R-:W-:Y:S01]  /*6db0*/  FFMA R31, R81.reuse, R110, R31 ;  /* 0x0000006e511f7223 */ /* 0x040fe2000000001f */
[C---:B------:R-:W-:Y:S01]  /*6dc0*/  FFMA R28, R81.reuse, R109, R28 ;  /* 0x0000006d511c7223 */ /* 0x040fe2000000001c */
[----:B------:R-:W-:Y:S01]  /*6dd0*/  F2FP.F16.E4M3.UNPACK_B R141, R162.H1 ;  /* 0x000000a2ff8d723e */ /* 0x000fe200030006ff */
[----:B------:R-:W-:Y:S01]  /*6de0*/  FFMA R29, R81, R112, R29 ;  /* 0x00000070511d7223 */ /* 0x000fe2000000001d */
[----:B------:R-:W-:Y:S01]  /*6df0*/  HADD2.F32 R113, -RZ, R115.H0_H0 ;  /* 0x20000073ff717230 */ /* 0x000fe20000004100 */
[----:B------:R-:W-:Y:S01]  /*6e00*/  F2FP.SATFINITE.E4M3.F32.PACK_AB_MERGE_C R210, R31, R26, RZ ;  /* 0x0000001a1fd2723e */ /* 0x000fe200048070ff */
        /* <DEDUP_REMOVED lines=8> */
[----:B------:R-:W-:Y:S01]  /*6e90*/  FFMA R33, R81, R116, R33 ;  /* 0x0000007451217223 */ /* 0x000fe20000000021 */
[----:B------:R-:W-:Y:S01]  /*6ea0*/  HADD2.F32 R118, -RZ, R117.H1_H1 ;  /* 0x30000075ff767230 */ /* 0x000fe20000004100 */
        /* <DEDUP_REMOVED lines=8> */
[----:B------:R-:W-:Y:S01]  /*6f30*/  HADD2.F32 R122, -RZ, R121.H1_H1 ;  /* 0x30000079ff7a7230 */ /* 0x000fe20000004100 */
[----:B------:R1:W-:Y:S01]  /*6f40*/  STS.128 [R193+0x8010], R208 ;  /* 0x008010d0c1007388 */ /* 0x0003e20000000c00 */
[----:B------:R-:W-:Y:S02]  /*6f50*/  HADD2.F32 R121, -RZ, R123.H0_H0 ;  /* 0x2000007bff797230 */ /* 0x000fe40000004100 */
[C---:B------:R-:W-:Y:S01]  /*6f60*/  FFMA R39, R81.reuse, R118, R39 ;  /* 0x0000007651277223 */ /* 0x040fe20000000027 */
[C---:B------:R-:W-:Y:S01]  /*6f70*/  FFMA R36, R81.reuse, R117, R36 ;  /* 0x0000007551247223 */ /* 0x040fe20000000024 */
[----:B------:R-:W-:Y:S01]  /*6f80*/  F2FP.F16.E4M3.UNPACK_B R145, R163.H1 ;  /* 0x000000a3ff91723e */ /* 0x000fe200030006ff */
[----:B------:R-:W-:Y:S01]  /*6f90*/  FFMA R37, R81, R120, R37 ;  /* 0x0000007851257223 */ /* 0x000fe20000000025 */
[C---:B------:R-:W-:Y:S01]  /*6fa0*/  FMUL R38, R78.reuse, R42 ;  /* 0x0000002a4e267220 */ /* 0x040fe20000400000 */
[----:B------:R-:W-:Y:S01]  /*6fb0*/  F2FP.SATFINITE.E4M3.F32.PACK_AB_MERGE_C R212, R39, R34, RZ ;  /* 0x0000002227d4723e */ /* 0x000fe200048070ff */
[C---:B------:R-:W-:Y:S01]  /*6fc0*/  FMUL R43, R78.reuse, R43 ;  /* 0x0000002b4e2b7220 */ /* 0x040fe20000400000 */
[--C-:B------:R-:W-:Y:S02]  /*6fd0*/  HADD2.F32 R123, -RZ, R125.reuse.H0_H0 ;  /* 0x2000007dff7b7230 */ /* 0x100fe40000004100 */
[----:B------:R-:W-:Y:S01]  /*6fe0*/  FFMA R38, R81, R119, R38 ;  /* 0x0000007751267223 */ /* 0x000fe20000000026 */
[----:B------:R-:W-:Y:S01]  /*6ff0*/  F2FP.SATFINITE.E4M3.F32.PACK_AB_MERGE_C R212, R33, R32, R212 ;  /* 0x0000002021d4723e */ /* 0x000fe200048070d4 */
[C---:B------:R-:W-:Y:S01]  /*7000*/  FFMA R43, R81.reuse, R122, R43 ;  /* 0x0000007a512b7223 */ /* 0x040fe2000000002b */
[----:B------:R-:W-:Y:S01]  /*7010*/  FFMA R40, R81, R121, R40 ;  /* 0x0000007951287223 */ /* 0x000fe20000000028 */
[----:B------:R-:W-:Y:S01]  /*7020*/  ISETP.NE.AND P0, PT, R189, RZ, PT ;  /* 0x000000ffbd00720c */ /* 0x000fe20003f05270 */
[----:B------:R-:W-:Y:S01]  /*7030*/  FFMA R41, R81, R124, R41 ;  /* 0x0000007c51297223 */ /* 0x000fe20000000029 */
[----:B------:R-:W-:Y:S01]  /*7040*/  HADD2.F32 R126, -RZ, R125.H1_H1 ;  /* 0x3000007dff7e7230 */ /* 0x000fe20000004100 */
[----:B------:R-:W-:Y:S01]  /*7050*/  F2FP.SATFINITE.E4M3.F32.PACK_AB_MERGE_C R213, R43, R38, RZ ;  /* 0x000000262bd5723e */ /* 0x000fe200048070ff */
[----:B------:R-:W-:Y:S02]  /*7060*/  HADD2.F32 R125, -RZ, R127.H0_H0 ;  /* 0x2000007fff7d7230 */ /* 0x000fe40000004100 */
[C---:B------:R-:W-:Y:S01]  /*7070*/  FMUL R42, R78.reuse, R46 ;  /* 0x0000002e4e2a7220 */ /* 0x040fe20000400000 */
[----:B------:R-:W-:Y:S01]  /*7080*/  FMUL R47, R78, R47 ;  /* 0x0000002f4e2f7220 */ /* 0x000fe20000400000 */
[--C-:B------:R-:W-:Y:S01]  /*7090*/  HADD2.F32 R127, -RZ, R129.reuse.H0_H0 ;  /* 0x20000081ff7f7230 */ /* 0x100fe20000004100 */
[----:B------:R-:W-:Y:S01]  /*70a0*/  F2FP.SATFINITE.E4M3.F32.PACK_AB_MERGE_C R213, R37, R36, R213 ;  /* 0x0000002425d5723e */ /* 0x000fe200048070d5 */
[C---:B------:R-:W-:Y:S01]  /*70b0*/  FFMA R42, R81.reuse, R123, R42 ;  /* 0x0000007b512a7223 */ /* 0x040fe2000000002a */
[C---:B------:R-:W-:Y:S01]  /*70c0*/  FFMA R47, R81.reuse, R126, R47 ;  /* 0x0000007e512f7223 */ /* 0x040fe2000000002f */
[C---:B------:R-:W-:Y:S01]  /*70d0*/  FFMA R44, R81.reuse, R125, R44 ;  /* 0x0000007d512c7223 */ /* 0x040fe2000000002c */
[----:B------:R-:W-:Y:S01]  /*70e0*/  ISETP.NE.AND P6, PT, R204, RZ, PT ;  /* 0x000000ffcc00720c */ /* 0x000fe20003fc5270 */
[----:B------:R-:W-:Y:S01]  /*70f0*/  FFMA R45, R81, R128, R45 ;  /* 0x00000080512d7223 */ /* 0x000fe2000000002d */
[----:B------:R-:W-:Y:S01]  /*7100*/  HADD2.F32 R130, -RZ, R129.H1_H1 ;  /* 0x30000081ff827230 */ /* 0x000fe20000004100 */
[----:B------:R-:W-:Y:S01]  /*7110*/  F2FP.SATFINITE.E4M3.F32.PACK_AB_MERGE_C R214, R47, R42, RZ ;  /* 0x0000002a2fd6723e */ /* 0x000fe200048070ff */
[----:B------:R-:W-:Y:S02]  /*7120*/  HADD2.F32 R129, -RZ, R131.H0_H0 ;  /* 0x20000083ff817230 */ /* 0x000fe40000004100 */
[C---:B------:R-:W-:Y:S01]  /*7130*/  FMUL R46, R78.reuse, R50 ;  /* 0x000000324e2e7220 */ /* 0x040fe20000400000 */
[C---:B------:R-:W-:Y:S01]  /*7140*/  FMUL R51, R78.reuse, R51 ;  /* 0x000000334e337220 */ /* 0x040fe20000400000 */
[--C-:B------:R-:W-:Y:S02]  /*7150*/  HADD2.F32 R131, -RZ, R133.reuse.H0_H0 ;  /* 0x20000085ff837230 */ /* 0x100fe40000004100 */
[C---:B------:R-:W-:Y:S01]  /*7160*/  FMUL R50, R78.reuse, R54 ;  /* 0x000000364e327220 */ /* 0x040fe20000400000 */
[C---:B------:R-:W-:Y:S01]  /*7170*/  FFMA R46, R81.reuse, R127, R46 ;  /* 0x0000007f512e7223 */ /* 0x040fe2000000002e */
[----:B------:R-:W-:Y:S02]  /*7180*/  HADD2.F32 R134, -RZ, R133.H1_H1 ;  /* 0x30000085ff867230 */ /* 0x000fe40000004100 */
[C---:B------:R-:W-:Y:S01]  /*7190*/  FFMA R51, R81.reuse, R130, R51 ;  /* 0x0000008251337223 */ /* 0x040fe20000000033 */
[----:B------:R-:W-:Y:S02]  /*71a0*/  HADD2.F32 R133, -RZ, R135.H0_H0 ;  /* 0x20000087ff857230 */ /* 0x000fe40000004100 */
[C---:B------:R-:W-:Y:S01]  /*71b0*/  FMUL R55, R78.reuse, R55 ;  /* 0x000000374e377220 */ /* 0x040fe20000400000 */
[C---:B------:R-:W-:Y:S01]  /*71c0*/  FFMA R48, R81.reuse, R129, R48 ;  /* 0x0000008151307223 */ /* 0x040fe20000000030 */
[C---:B------:R-:W-:Y:S01]  /*71d0*/  FFMA R49, R81.reuse, R132, R49 ;  /* 0x0000008451317223 */ /* 0x040fe20000000031 */
[--C-:B------:R-:W-:Y:S02]  /*71e0*/  HADD2.F32 R135, -RZ, R137.reuse.H0_H0 ;  /* 0x20000089ff877230 */ /* 0x100fe40000004100 */
[C---:B------:R-:W-:Y:S01]  /*71f0*/  FFMA R50, R81.reuse, R131, R50 ;  /* 0x0000008351327223 */ /* 0x040fe20000000032 */
[----:B------:R-:W-:Y:S02]  /*7200*/  HADD2.F32 R138, -RZ, R137.H1_H1 ;  /* 0x30000089ff8a7230 */ /* 0x000fe40000004100 */
[C---:B------:R-:W-:Y:S01]  /*7210*/  FMUL R54, R78.reuse, R58 ;  /* 0x0000003a4e367220 */ /* 0x040fe20000400000 */
[----:B------:R-:W-:Y:S02]  /*7220*/  HADD2.F32 R137, -RZ, R139.H0_H0 ;  /* 0x2000008bff897230 */ /* 0x000fe40000004100 */
[C---:B------:R-:W-:Y:S01]  /*7230*/  FFMA R55, R81.reuse, R134, R55 ;  /* 0x0000008651377223 */ /* 0x040fe20000000037 */
        /* <DEDUP_REMOVED lines=16> */
[----:B------:R-:W-:Y:S01]  /*7340*/  FFMA R63, R81, R142, R63 ;  /* 0x0000008e513f7223 */ /* 0x000fe2000000003f */
[----:B------:R-:W-:Y:S01]  /*7350*/  FMUL R67, R78, R67 ;  /* 0x000000434e437220 */ /* 0x000fe20000400000 */
[----:B------:R-:W-:Y:S01]  /*7360*/  F2FP.SATFINITE.E4M3.F32.PACK_AB_MERGE_C R215, R51, R46, RZ ;  /* 0x0000002e33d7723e */ /* 0x000fe200048070ff */
[C---:B------:R-:W-:Y:S01]  /*7370*/  FFMA R60, R81.reuse, R141, R60 ;  /* 0x0000008d513c7223 */ /* 0x040fe2000000003c */
[C---:B------:R-:W-:Y:S01]  /*7380*/  FFMA R61, R81.reuse, R144, R61 ;  /* 0x00000090513d7223 */ /* 0x040fe2000000003d */
[C---:B------:R-:W-:Y:S01]  /*7390*/  FFMA R62, R81.reuse, R143, R62 ;  /* 0x0000008f513e7223 */ /* 0x040fe2000000003e */
[----:B------:R-:W-:Y:S01]  /*73a0*/  FFMA R67, R81, R146, R67 ;  /* 0x0000009251437223 */ /* 0x000fe20000000043 */
[----:B------:R-:W-:Y:S02]  /*73b0*/  F2FP.SATFINITE.E4M3.F32.PACK_AB_MERGE_C R214, R41, R40, R214 ;  /* 0x0000002829d6723e */ /* 0x000fe400048070d6 */
[----:B------:R-:W-:Y:S02]  /*73c0*/  F2FP.SATFINITE.E4M3.F32.PACK_AB_MERGE_C R215, R45, R44, R215 ;  /* 0x0000002c2dd7723e */ /* 0x000fe400048070d7 */
[----:B------:R-:W-:Y:S02]  /*73d0*/  F2FP.SATFINITE.E4M3.F32.PACK_AB_MERGE_C R216, R55, R50, RZ ;  /* 0x0000003237d8723e */ /* 0x000fe400048070ff */
[----:B------:R-:W-:Y:S01]  /*73e0*/  F2FP.SATFINITE.E4M3.F32.PACK_AB_MERGE_C R217, R59, R54, RZ ;  /* 0x000000363bd9723e */ /* 0x000fe200048070ff */
[----:B------:R1:W-:Y:S01]  /*73f0*/  STS.128 [R195+0x8020], R212 ;  /* 0x008020d4c3007388 */ /* 0x0003e20000000c00 */
[----:B------:R-:W-:Y:S02]  /*7400*/  F2FP.SATFINITE.E4M3.F32.PACK_AB_MERGE_C R218, R63, R58, RZ ;  /* 0x0000003a3fda723e */ /* 0x000fe400048070ff */
[----:B------:R-:W-:Y:S02]  /*7410*/  F2FP.SATFINITE.E4M3.F32.PACK_AB_MERGE_C R219, R67, R62, RZ ;  /* 0x0000003e43db723e */ /* 0x000fe400048070ff */
[----:B------:R-:W-:Y:S02]  /*7420*/  F2FP.SATFINITE.E4M3.F32.PACK_AB_MERGE_C R216, R49, R48, R216 ;  /* 0x0000003031d8723e */ /* 0x000fe400048070d8 */
[----:B------:R-:W-:Y:S02]  /*7430*/  F2FP.SATFINITE.E4M3.F32.PACK_AB_MERGE_C R217, R53, R52, R217 ;  /* 0x0000003435d9723e */ /* 0x000fe400048070d9 */
[----:B------:R-:W-:Y:S02]  /*7440*/  F2FP.SATFINITE.E4M3.F32.PACK_AB_MERGE_C R218, R57, R56, R218 ;  /* 0x0000003839da723e */ /* 0x000fe400048070da */
[----:B------:R-:W-:Y:S02]  /*7450*/  F2FP.SATFINITE.E4M3.F32.PACK_AB_MERGE_C R219, R61, R60, R219 ;  /* 0x0000003c3ddb723e */ /* 0x000fe400048070db */
[----:B------:R-:W-:Y:S02]  /*7460*/  LEA R206, R181, UR49, 0x3 ;  /* 0x00000031b5ce7c11 */ /* 0x000fe4000f8e18ff */
[----:B------:R-:W-:Y:S01]  /*7470*/  @P6 SHF.L.U32 R207, R180, 0x1f, RZ ;  /* 0x0000001fb4cf6819 */ /* 0x000fe200000006ff */
[----:B------:R1:W-:Y:S01]  /*7480*/  STS.128 [R194+0x8010], R216 ;  /* 0x008010d8c2007388 */ /* 0x0003e20000000c00 */
[----:B------:R-:W-:Y:S01]  /*7490*/  @!PT LDS RZ, [RZ] ;  /* 0x00000000fffff984 */ /* 0x000fe20000000800 */
[----:B------:R-:W-:Y:S01]  /*74a0*/  @!PT LDS RZ, [RZ] ;  /* 0x00000000fffff984 */ /* 0x000fe20000000800 */
[----:B------:R-:W-:Y:S01]  /*74b0*/  @!PT LDS RZ, [RZ] ;  /* 0x00000000fffff984 */ /* 0x000fe20000000800 */
[----:B------:R-:W-:Y:S01]  /*74c0*/  @!PT LDS RZ, [RZ] ;  /* 0x00000000fffff984 */ /* 0x000fe20000000800 */
[----:B------:R2:W-:Y:S07]  /*74d0*/  MEMBAR.ALL.CTA ;  /* 0x0000000000007992 */ /* 0x0005ee0000008000 */
[----:B--2---:R-:W2:Y:S02]  /*74e0*/  FENCE.VIEW.ASYNC.S ;  /* 0x00000000000073c6 */ /* 0x004ea40000000000 */
[----:B--2---:R-:W-:Y:S06]  /*74f0*/  BAR.SYNC.DEFER_BLOCKING 0x1, 0x80 ;  /* 0x0042000000007b1d */ /* 0x004fec0000010000 */
[----:B------:R-:W-:Y:S05]  /*7500*/  @P0 BRA `(.L_x_117) ;  /* 0x0000000000280947 */ /* 0x000fea0003800000 */
[----:B------:R-:W-:Y:S02]  /*7510*/  UIADD3 UR4, UPT, UPT, UR49, 0x8200, URZ ;  /* 0x0000820031047890 */ /* 0x000fe4000fffe0ff */
[----:B------:R-:W-:Y:S01]  /*7520*/  UIADD3 UR6, UP0, UPT, UR52, 0x680, URZ ;  /* 0x0000068034067890 */ /* 0x000fe2000ff1e0ff */
[----:B------:R-:W-:Y:S03]  /*7530*/  UMOV UR43, UR36 ;  /* 0x00000024002b7c82 */ /* 0x000fe60008000000 */
[----:B------:R-:W-:Y:S01]  /*7540*/  MOV R188, UR4 ;  /* 0x0000000400bc7c02 */ /* 0x000fe20008000f00 */
[----:B------:R-:W-:Y:S03]  /*7550*/  UIADD3.X UR7, UPT, UPT, URZ, UR53, URZ, UP0, !UPT ;  /* 0x00000035ff077290 */ /* 0x000fe600087fe4ff */
[----:B------:R-:W-:Y:S11]  /*7560*/  R2UR UR40, R188 ;  /* 0x00000000bc2872ca */ /* 0x000ff600000e0000 */
[----:B------:R-:W-:Y:S02]  /*7570*/  @!UPT UIADD3 URZ, UPT, UPT, URZ, URZ, URZ ;  /* 0x000000fffffff290 */ /* 0x000fe4000fffe0ff */
[----:B------:R2:W-:Y:S01]  /*7580*/  UTMASTG.3D [UR40], [UR6] ;  /* 0x00000028060073b5 */ /* 0x0005e20008010000 */
[----:B------:R0:W-:Y:S01]  /*7590*/  UTMACMDFLUSH ;  /* 0x00000000000079b7 */ /* 0x0001e20000000000 */
[----:B--2---:R-:W-:Y:S04]  /*75a0*/  DEPBAR.LE SB0, 0x1 ;  /* 0x000080400000791a */ /* 0x004fe80000000000 */
.L_x_117:
[----:B------:R-:W-:Y:S05]  /*75b0*/  BSYNC.RECONVERGENT B0 ;  /* 0x0000000000007941 */ /* 0x000fea0003800200 */
.L_x_116:
[----:B------:R-:W-:Y:S06]  /*75c0*/  BAR.SYNC.DEFER_BLOCKING 0x1, 0x80 ;  /* 0x0042000000007b1d */ /* 0x000fec0000010000 */
[----:B------:R-:W2:Y:S01]  /*75d0*/  @P6 SYNCS.PHASECHK.TRANS64.TRYWAIT P0, [R206+URZ+0x50], R207 ;  /* 0x000050cfce0065a7 */ /* 0x000ea200080011ff */
[----:B------:R-:W-:Y:S01]  /*75e0*/  BSSY B1, `(.L_x_118) ;  /* 0x0000023000017945 */ /* 0x000fe20003800000 */
[----:B--2---:R-:W-:Y:S03]  /*75f0*/  @P6 SEL R196, RZ, 0x1, !P0 ;  /* 0x00000001ffc46807 */ /* 0x004fe60004000000 */
[----:B------:R-:W-:Y:S05]  /*7600*/  @!P6 BRA `(.L_x_119) ;  /* 0x000000000080e947 */ /* 0x000fea0003800000 */
[----:B------:R-:W-:Y:S01]  /*7610*/  ISETP.NE.AND P1, PT, R197, RZ, PT ;  /* 0x000000ffc500720c */ /* 0x000fe20003f25270 */
[----:B------:R-:W-:Y:S01]  /*7620*/  BSSY B0, `(.L_x_120) ;  /* 0x000000a000007945 */ /* 0x000fe20003800000 */
[----:B------:R-:W-:Y:S11]  /*7630*/  ISETP.NE.AND P0, PT, R196, RZ, PT ;  /* 0x000000ffc400720c */ /* 0x000ff60003f05270 */
[----:B------:R-:W-:Y:S04]  /*7640*/  @P1 IMAD R0, R181, 0x2000, R186 ;  /* 0x00002000b5001824 */ /* 0x000fe800078e02ba */
[C---:B------:R-:W-:Y:S01]  /*7650*/  @P1 IMAD.IADD R5, R0.reuse, 0x1, R199 ;  /* 0x0000000100051824 */ /* 0x040fe200078e02c7 */
[----:B------:R-:W-:Y:S03]  /*7660*/  @P1 IADD3 R4, PT, PT, R0, R205, RZ ;  /* 0x000000cd00041210 */ /* 0x000fe60007ffe0ff */
[----:B------:R-:W-:Y:S01]  /*7670*/  @P1 IMAD.IADD R2, R198, 0x1, R5 ;  /* 0x00000001c6021824 */ /* 0x000fe200078e0205 */
[----:B------:R-:W-:Y:S06]  /*7680*/  @P0 BRA `(.L_x_121) ;  /* 0x00000000000c0947 */ /* 0x000fec0003800000 */
[----:B------:R-:W-:Y:S04]  /*7690*/  SHF.L.U32 R3, R180, 0x1f, RZ ;  /* 0x0000001fb4037819 */ /* 0x000fe800000006ff */
[----:B------:R-:W2:Y:S02]  /*76a0*/  SYNCS.PHASECHK.TRANS64.TRYWAIT P0, [R206+URZ+0x50], R3 ;  /* 0x00005003ce0075a7 */ /* 0x000ea400080011ff */
[----:B--2---:R-:W-:Y:S05]  /*76b0*/  @!P0 BRA `(.L_x_122) ;  /* 0x0000004c00308947 */ /* 0x004fea0003800000 */
.L_x_121:
[----:B------:R-:W-:Y:S05]  /*76c0*/  BSYNC B0 ;  /* 0x0000000000007941 */ /* 0x000fea0003800000 */
.L_x_120:
[----:B------:R-:W-:Y:S01]  /*76d0*/  ISETP.NE.AND P0, PT, R197, RZ, PT ;  /* 0x000000ffc500720c */ /* 0x000fe20003f05270 */
[----:B--2---:R-:W-:Y:S02]  /*76e0*/  VIADD R206, R206, 0x70 ;  /* 0x00000070cece7836 */ /* 0x004fe40000000000 */
[----:B------:R-:W-:Y:S02]  /*76f0*/  IMAD.U32 R3, RZ, RZ, UR37 ;  /* 0x00000025ff037e24 */ /* 0x000fe4000f8e00ff */
[----:B------:R-:W-:Y:S03]  /*7700*/  VIADD R181, R181, 0x1 ;  /* 0x00000001b5b57836 */ /* 0x000fe60000000000 */
[----:B------:R-:W-:Y:S05]  /*7710*/  PRMT R3, R3, 0x654, R206 ;  /* 0x0000065403037816 */ /* 0x000fea00000000ce */
[----:B------:R2:W3:Y:S04]  /*7720*/  @P0 LDS.128 R148, [R0] ;  /* 0x0000000000940984 */ /* 0x0004e80000000c00 */
[----:B------:R2:W4:Y:S04]  /*7730*/  @P0 LDS.128 R156, [R4+0x20] ;  /* 0x00002000049c0984 */ /* 0x0005280000000c00 */
        /* <DEDUP_REMOVED lines=9> */
[----:B------:R-:W-:Y:S01]  /*77d0*/  SEL R181, R181, RZ, P0 ;  /* 0x000000ffb5b57207 */ /* 0x000fe20000000000 */
[----:B-----5:R5:W-:Y:S02]  /*77e0*/  SYNCS.ARRIVE.TRANS64.RED.A1T0 RZ, [R3+URZ], RZ ;  /* 0x000000ff03ff79a7 */ /* 0x020be400081004ff */
[----:B-----5:R-:W-:Y:S04]  /*77f0*/  SEL R3, RZ, 0x1, P0 ;  /* 0x00000001ff037807 */ /* 0x020fe80000000000 */
[----:B--234-:R-:W-:Y:S02]  /*7800*/  LOP3.LUT R180, R180, R3, RZ, 0x3c, !PT ;  /* 0x00000003b4b47212 */ /* 0x01cfe400078e3cff */
.L_x_119:
[----:B------:R-:W-:Y:S05]  /*7810*/  BSYNC B1 ;  /* 0x0000000000017941 */ /* 0x000fea0003800000 */
.L_x_118:
[----:B------:R-:W-:Y:S01]  /*7820*/  VIADD R0, R80, 0x40 ;  /* 0x0000004050007836 */ /* 0x000fe20000000000 */
[----:B------:R-:W-:Y:S04]  /*7830*/  BSSY.RECONVERGENT B6, `(.L_x_123) ;  /* 0x0000015000067945 */ /* 0x000fe80003800200 */
[----:B------:R-:W-:Y:S04]  /*7840*/  SHF.R.U32.HI R0, RZ, 0x15, R0 ;  /* 0x00000015ff007819 */ /* 0x000fe80000011600 */
[----:B------:R-:W-:Y:S11]  /*7850*/  LOP3.LUT P0, RZ, R0, 0x3, R173, 0x48, !PT ;  /* 0x0000000300ff7812 */ /* 0x000ff600078048ad */
[----:B------:R-:W-:Y:S02]  /*7860*/  @!UPT UIADD3 URZ, UPT, UPT, URZ, URZ, URZ ;  /* 0x000000fffffff290 */ /* 0x000fe4000fffe0ff */
[----:B------:R-:W-:Y:S05]  /*7870*/  @!P0 BRA `(.L_x_124) ;  /* 0x0000000000408947 */ /* 0x000fea0003800000 */
[----:B------:R-:W2:Y:S01]  /*7880*/  LDCU.64 UR8, c[0x4][0x78] ;  /* 0x01000f00ff0877ac */ /* 0x000ea20008000a00 */
[----:B------:R-:W-:Y:S01]  /*7890*/  MOV R3, 0x0 ;  /* 0x0000000000037802 */ /* 0x000fe20000000f00 */
[----:B------:R-:W-:Y:S02]  /*78a0*/  HFMA2 R12, -RZ, RZ, 0, 5.9604644775390625e-08 ;  /* 0x00000001ff0c7431 */ /* 0x000fe400000001ff */
[----:B------:R-:W-:Y:S02]  /*78b0*/  IMAD.MOV.U32 R8, RZ, RZ, 0x192 ;  /* 0x00000192ff087424 */ /* 0x000fe400078e00ff */
[----:B------:R-:W-:Y:S01]  /*78c0*/  IMAD.MOV.U32 R13, RZ, RZ, RZ ;  /* 0x000000ffff0d7224 */ /* 0x000fe200078e00ff */
[----:B------:R-:W3:Y:S01]  /*78d0*/  LDCU.64 UR6, c[0x4][0x80] ;  /* 0x01001000ff0677ac */ /* 0x000ee20008000a00 */
[----:B------:R-:W4:Y:S01]  /*78e0*/  LDC.64 R2, c[0x4][R3] ;  /* 0x0100000003027b82 */ /* 0x000f220000000a00 */
[----:B------:R-:W5:Y:S01]  /*78f0*/  LDCU.64 UR4, c[0x4][0x18] ;  /* 0x01000300ff0477ac */ /* 0x000f620008000a00 */
[----:B--2---:R-:W-:Y:S01]  /*7900*/  MOV R5, UR9 ;  /* 0x0000000900057c02 */ /* 0x004fe20008000f00 */
[----:B------:R-:W-:Y:S01]  /*7910*/  IMAD.U32 R4, RZ, RZ, UR8 ;  /* 0x00000008ff047e24 */ /* 0x000fe2000f8e00ff */
[----:B---3--:R-:W-:Y:S01]  /*7920*/  MOV R7, UR7 ;  /* 0x0000000700077c02 */ /* 0x008fe20008000f00 */
[----:B------:R-:W-:Y:S01]  /*7930*/  IMAD.U32 R6, RZ, RZ, UR6 ;  /* 0x00000006ff067e24 */ /* 0x000fe2000f8e00ff */
[----:B-----5:R-:W-:Y:S01]  /*7940*/  MOV R11, UR5 ;  /* 0x00000005000b7c02 */ /* 0x020fe20008000f00 */
[----:B------:R-:W-:Y:S02]  /*7950*/  IMAD.U32 R10, RZ, RZ, UR4 ;  /* 0x00000004ff0a7e24 */ /* 0x000fe4000f8e00ff */
[----:B------:R-:W-:Y:S07]  /*7960*/  LEPC R20, `(.L_x_124) ;  /* 0x000000001014794e */ /* 0x000fee0000000000 */
[----:B-1--4-:R-:W-:Y:S05]  /*7970*/  CALL.ABS.NOINC R2 ;  /* 0x0000000002007343 */ /* 0x012fea0003c00000 */
.L_x_124:
[----:B------:R-:W-:Y:S05]  /*7980*/  BSYNC.RECONVERGENT B6 ;  /* 0x0000000000067941 */ /* 0x000fea0003800200 */
.L_x_123:
[----:B------:R-:W-:Y:S01]  /*7990*/  F2FP.F16.E4M3.UNPACK_B R4, R149 ;  /* 0x00000095ff04723e */ /* 0x000fe200020006ff */
[----:B------:R-:W-:Y:S05]  /*79a0*/  WARPSYNC.ALL ;  /* 0x0000000000007948 */ /* 0x000fea0003800000 */
[----:B------:R-:W-:Y:S01]  /*79b0*/  R2UR UR4, R80 ;  /* 0x00000000500472ca */ /* 0x000fe200000e0000 */
[--C-:B------:R-:W-:Y:S01]  /*79c0*/  HADD2.F32 R88, -RZ, R4.reuse.H0_H0 ;  /* 0x20000004ff587230 */ /* 0x100fe20000004100 */
[-C--:B------:R-:W-:Y:S01]  /*79d0*/  F2FP.F16.E4M3.UNPACK_B R0, R148.reuse ;  /* 0x00000094ff00723e */ /* 0x080fe200020006ff */
[----:B------:R-:W-:Y:S01]  /*79e0*/  HADD2.F32 R83, -RZ, R4.H1_H1 ;  /* 0x30000004ff537230 */ /* 0x000fe20000004100 */
[----:B------:R-:W-:Y:S01]  /*79f0*/  F2FP.F16.E4M3.UNPACK_B R4, R151 ;  /* 0x00000097ff04723e */ /* 0x000fe200020006ff */
[----:B------:R-:W-:Y:S01]  /*7a00*/  BSSY.RECONVERGENT B0, `(.L_x_125) ;  /* 0x0000116000007945 */ /* 0x000fe20003800200 */
[----:B------:R-:W-:Y:S01]  /*7a10*/  F2FP.F16.E4M3.UNPACK_B R3, R148.H1 ;  /* 0x00000094ff03723e */ /* 0x000fe200030006ff */
[--C-:B------:R-:W-:Y:S01]  /*7a20*/  HADD2.F32 R2, -RZ, R0.reuse.H0_H0 ;  /* 0x20000000ff027230 */ /* 0x100fe20000004100 */
[----:B-1----:R-:W-:Y:S01]  /*7a30*/  F2FP.F16.E4M3.UNPACK_B R135, R162 ;  /* 0x000000a2ff87723e */ /* 0x002fe200020006ff */
[----:B------:R-:W-:Y:S01]  /*7a40*/  HADD2.F32 R82, -RZ, R0.H1_H1 ;  /* 0x30000000ff527230 */ /* 0x000fe20000004100 */
[----:B------:R-:W-:Y:S01]  /*7a50*/  F2FP.F16.E4M3.UNPACK_B R0, R149.H1 ;  /* 0x00000095ff00723e */ /* 0x000fe200030006ff */
[--C-:B------:R-:W-:Y:S01]  /*7a60*/  HADD2.F32 R84, -RZ, R3.reuse.H0_H0 ;  /* 0x20000003ff547230 */ /* 0x100fe20000004100 */
[----:B------:R-:W-:Y:S01]  /*7a70*/  F2FP.F16.E4M3.UNPACK_B R125, R159.H1 ;  /* 0x0000009fff7d723e */ /* 0x000fe200030006ff */
[----:B------:R-:W-:Y:S01]  /*7a80*/  HADD2.F32 R86, -RZ, R3.H1_H1 ;  /* 0x30000003ff567230 */ /* 0x000fe20000004100 */
[-C--:B------:R-:W-:Y:S01]  /*7a90*/  F2FP.F16.E4M3.UNPACK_B R3, R150.reuse ;  /* 0x00000096ff03723e */ /* 0x080fe200020006ff */
[--C-:B------:R-:W-:Y:S01]  /*7aa0*/  HADD2.F32 R90, -RZ, R0.reuse.H0_H0 ;  /* 0x20000000ff5a7230 */ /* 0x100fe20000004100 */
[----:B------:R-:W-:Y:S01]  /*7ab0*/  ISETP.NE.AND P0, PT, R189, RZ, PT ;  /* 0x000000ffbd00720c */ /* 0x000fe20003f05270 */
[----:B------:R-:W-:Y:S01]  /*7ac0*/  HADD2.F32 R85, -RZ, R0.H1_H1 ;  /* 0x30000000ff557230 */ /* 0x000fe20000004100 */
[----:B------:R-:W-:Y:S01]  /*7ad0*/  F2FP.F16.E4M3.UNPACK_B R0, R150.H1 ;  /* 0x00000096ff00723e */ /* 0x000fe200030006ff */
[--C-:B------:R-:W-:Y:S01]  /*7ae0*/  HADD2.F32 R92, -RZ, R3.reuse.H0_H0 ;  /* 0x20000003ff5c7230 */ /* 0x100fe20000004100 */
[----:B------:R-:W-:Y:S01]  /*7af0*/  ISETP.NE.AND P6, PT, R204, RZ, PT ;  /* 0x000000ffcc00720c */ /* 0x000fe20003fc5270 */
[----:B------:R-:W-:Y:S01]  /*7b00*/  HADD2.F32 R87, -RZ, R3.H1_H1 ;  /* 0x30000003ff577230 */ /* 0x000fe20000004100 */
[----:B------:R-:W-:Y:S01]  /*7b10*/  F2FP.F16.E4M3.UNPACK_B R3, R151.H1 ;  /* 0x00000097ff03723e */ /* 0x000fe200030006ff */
[--C-:B------:R-:W-:Y:S02]  /*7b20*/  HADD2.F32 R94, -RZ, R0.reuse.H0_H0 ;  /* 0x20000000ff5e7230 */ /* 0x100fe40000004100 */
[----:B------:R-:W-:Y:S01]  /*7b30*/  HADD2.F32 R89, -RZ, R0.H1_H1 ;  /* 0x30000000ff597230 */ /* 0x000fe20000004100 */
[-C--:B------:R-:W-:Y:S01]  /*7b40*/  F2FP.F16.E4M3.UNPACK_B R0, R152.reuse ;  /* 0x00000098ff00723e */ /* 0x080fe200020006ff */
[--C-:B------:R-:W-:Y:S02]  /*7b50*/  HADD2.F32 R96, -RZ, R4.reuse.H0_H0 ;  /* 0x20000004ff607230 */ /* 0x100fe40000004100 */
[----:B------:R-:W-:Y:S01]  /*7b60*/  HADD2.F32 R91, -RZ, R4.H1_H1 ;  /* 0x30000004ff5b7230 */ /* 0x000fe20000004100 */
[-C--:B------:R-:W-:Y:S01]  /*7b70*/  F2FP.F16.E4M3.UNPACK_B R4, R153.reuse ;  /* 0x00000099ff04723e */ /* 0x080fe200020006ff */
[--C-:B------:R-:W-:Y:S02]  /*7b80*/  HADD2.F32 R100, -RZ, R0.reuse.H0_H0 ;  /* 0x20000000ff647230 */ /* 0x100fe40000004100 */
[----:B------:R-:W-:Y:S01]  /*7b90*/  HADD2.F32 R95, -RZ, R0.H1_H1 ;  /* 0x30000000ff5f7230 */ /* 0x000fe20000004100 */
[----:B------:R-:W-:Y:S01]  /*7ba0*/  F2FP.F16.E4M3.UNPACK_B R0, R153.H1 ;  /* 0x00000099ff00723e */ /* 0x000fe200030006ff */
[--C-:B------:R-:W-:Y:S02]  /*7bb0*/  HADD2.F32 R98, -RZ, R3.reuse.H0_H0 ;  /* 0x20000003ff627230 */ /* 0x100fe40000004100 */
[----:B------:R-:W-:Y:S01]  /*7bc0*/  HADD2.F32 R93, -RZ, R3.H1_H1 ;  /* 0x30000003ff5d7230 */ /* 0x000fe20000004100 */
[----:B------:R-:W-:Y:S01]  /*7bd0*/  F2FP.F16.E4M3.UNPACK_B R3, R152.H1 ;  /* 0x00000098ff03723e */ /* 0x000fe200030006ff */
[--C-:B------:R-:W-:Y:S02]  /*7be0*/  HADD2.F32 R106, -RZ, R0.reuse.H0_H0 ;  /* 0x20000000ff6a7230 */ /* 0x100fe40000004100 */
[----:B------:R-:W-:Y:S01]  /*7bf0*/  HADD2.F32 R101, -RZ, R0.H1_H1 ;  /* 0x30000000ff657230 */ /* 0x000fe20000004100 */
[-C--:B------:R-:W-:Y:S01]  /*7c00*/  F2FP.F16.E4M3.UNPACK_B R0, R154.reuse.H1 ;  /* 0x0000009aff00723e */ /* 0x080fe200030006ff */
[--C-:B------:R-:W-:Y:S02]  /*7c10*/  HADD2.F32 R104, -RZ, R4.reuse.H0_H0 ;  /* 0x20000004ff687230 */ /* 0x100fe40000004100 */
[----:B------:R-:W-:Y:S01]  /*7c20*/  HADD2.F32 R99, -RZ, R4.H1_H1 ;  /* 0x30000004ff637230 */ /* 0x000fe20000004100 */
[----:B------:R-:W-:Y:S01]  /*7c30*/  F2FP.F16.E4M3.UNPACK_B R4, R155 ;  /* 0x0000009bff04723e */ /* 0x000fe200020006ff */
[--C-:B------:R-:W-:Y:S02]  /*7c40*/  HADD2.F32 R102, -RZ, R3.reuse.H0_H0 ;  /* 0x20000003ff667230 */ /* 0x100fe40000004100 */
[----:B------:R-:W-:Y:S01]  /*7c50*/  HADD2.F32 R97, -RZ, R3.H1_H1 ;  /* 0x30000003ff617230 */ /* 0x000fe20000004100 */
[----:B------:R-:W-:Y:S01]  /*7c60*/  F2FP.F16.E4M3.UNPACK_B R3, R154 ;  /* 0x0000009aff03723e */ /* 0x000fe200020006ff */
[--C-:B------:R-:W-:Y:S02]  /*7c70*/  HADD2.F32 R110, -RZ, R0.reuse.H0_H0 ;  /* 0x20000000ff6e7230 */ /* 0x100fe40000004100 */
[----:B------:R-:W-:Y:S01]  /*7c80*/  HADD2.F32 R105, -RZ, R0.H1_H1 ;  /* 0x30000000ff697230 */ /* 0x000fe20000004100 */
[-C--:B------:R-:W-:Y:S01]  /*7c90*/  F2FP.F16.E4M3.UNPACK_B R0, R156.reuse ;  /* 0x0000009cff00723e */ /* 0x080fe200020006ff */
[--C-:B------:R-:W-:Y:S02]  /*7ca0*/  HADD2.F32 R112, -RZ, R4.reuse.H0_H0 ;  /* 0x20000004ff707230 */ /* 0x100fe40000004100 */
[----:B------:R-:W-:Y:S01]  /*7cb0*/  HADD2.F32 R107, -RZ, R4.H1_H1 ;  /* 0x30000004ff6b7230 */ /* 0x000fe20000004100 */
[----:B------:R-:W-:Y:S01]  /*7cc0*/  F2FP.F16.E4M3.UNPACK_B R4, R157 ;  /* 0x0000009dff04723e */ /* 0x000fe200020006ff */
[--C-:B------:R-:W-:Y:S02]  /*7cd0*/  HADD2.F32 R108, -RZ, R3.reuse.H0_H0 ;  /* 0x20000003ff6c7230 */ /* 0x100fe40000004100 */
[----:B------:R-:W-:Y:S01]  /*7ce0*/  HADD2.F32 R103, -RZ, R3.H1_H1 ;  /* 0x30000003ff677230 */ /* 0x000fe20000004100 */
[----:B------:R-:W-:Y:S01]  /*7cf0*/  F2FP.F16.E4M3.UNPACK_B R3, R155.H1 ;  /* 0x0000009bff03723e */ /* 0x000fe200030006ff */
[--C-:B------:R-:W-:Y:S02]  /*7d00*/  HADD2.F32 R116, -RZ, R0.reuse.H0_H0 ;  /* 0x20000000ff747230 */ /* 0x100fe40000004100 */
[----:B------:R-:W-:Y:S01]  /*7d10*/  HADD2.F32 R111, -RZ, R0.H1_H1 ;  /* 0x30000000ff6f7230 */ /* 0x000fe20000004100 */
[----:B------:R-:W-:Y:S01]  /*7d20*/  F2FP.F16.E4M3.UNPACK_B R0, R156.H1 ;  /* 0x0000009cff00723e */ /* 0x000fe200030006ff */
[--C-:B------:R-:W-:Y:S02]  /*7d30*/  HADD2.F32 R120, -RZ, R4.reuse.H0_H0 ;  /* 0x20000004ff787230 */ /* 0x100fe40000004100 */
[----:B------:R-:W-:Y:S02]  /*7d40*/  HADD2.F32 R115, -RZ, R4.H1_H1 ;  /* 0x30000004ff737230 */ /* 0x000fe40000004100 */
[--C-:B------:R-:W-:Y:S01]  /*7d50*/  HADD2.F32 R114, -RZ, R3.reuse.H0_H0 ;  /* 0x20000003ff727230 */ /* 0x100fe20000004100 */
[----:B------:R-:W1:Y:S01]  /*7d60*/  LDTM.x64 R4, tmem[UR4+0x40] ;  /* 0x00004004000479ee */ /* 0x000e620008340000 */
[----:B------:R-:W-:Y:S01]  /*7d70*/  HADD2.F32 R109, -RZ, R3.H1_H1 ;  /* 0x30000003ff6d7230 */ /* 0x000fe20000004100 */
[----:B------:R-:W-:Y:S01]  /*7d80*/  F2FP.F16.E4M3.UNPACK_B R3, R157.H1 ;  /* 0x0000009dff03723e */ /* 0x000fe200030006ff */
        /* <DEDUP_REMOVED lines=14> */
[----:B------:R-:W-:Y:S01]  /*7e70*/  F2FP.F16.E4M3.UNPACK_B R0, R160.H1 ;  /* 0x000000a0ff00723e */ /* 0x000fe200030006ff */
[--C-:B------:R-:W-:Y:S02]  /*7e80*/  HADD2.F32 R132, -RZ, R3.reuse.H0_H0 ;  /* 0x20000003ff847230 */ /* 0x100fe40000004100 */
[C---:B-1----:R-:W-:Y:S01]  /*7e90*/  FMUL R7, R78.reuse, R7 ;  /* 0x000000074e077220 */ /* 0x042fe20000400000 */
        /* <DEDUP_REMOVED lines=10> */
[C---:B------:R-:W-:Y:S01]  /*7f40*/  FMUL R0, R78.reuse, R4 ;  /* 0x000000044e007220 */ /* 0x040fe20000400000 */
[--C-:B------:R-:W-:Y:S01]  /*7f50*/  HADD2.F32 R140, -RZ, R135.reuse.H0_H0 ;  /* 0x20000087ff8c7230 */ /* 0x100fe20000004100 */
[----:B------:R-:W-:Y:S01]  /*7f60*/  F2FP.F16.E4M3.UNPACK_B R4, R163 ;  /* 0x000000a3ff04723e */ /* 0x000fe200020006ff */
[----:B------:R-:W-:Y:S02]  /*7f70*/  HADD2.F32 R135, -RZ, R135.H1_H1 ;  /* 0x30000087ff877230 */ /* 0x000fe40000004100 */
[C---:B------:R-:W-:Y:S01]  /*7f80*/  FFMA R0, R81.reuse, R2, R0 ;  /* 0x0000000251007223 */ /* 0x040fe20000000000 */
[C---:B------:R-:W-:Y:S01]  /*7f90*/  FMUL R2, R78.reuse, R5 ;  /* 0x000000054e027220 */ /* 0x040fe20000400000 */
[--C-:B------:R-:W-:Y:S01]  /*7fa0*/  HADD2.F32 R142, -RZ, R3.reuse.H0_H0 ;  /* 0x20000003ff8e7230 */ /* 0x100fe20000004100 */
[----:B------:R-:W-:Y:S01]  /*7fb0*/  F2FP.F16.E4M3.UNPACK_B R5, R163.H1 ;  /* 0x000000a3ff05723e */ /* 0x000fe200030006ff */
[----:B------:R-:W-:Y:S02]  /*7fc0*/  HADD2.F32 R137, -RZ, R3.H1_H1 ;  /* 0x30000003ff897230 */ /* 0x000fe40000004100 */
[C---:B------:R-:W-:Y:S01]  /*7fd0*/  FFMA R2, R81.reuse, R82, R2 ;  /* 0x0000005251027223 */ /* 0x040fe20000000002 */
[--C-:B------:R-:W-:Y:S02]  /*7fe0*/  HADD2.F32 R82, -RZ, R4.reuse.H0_H0 ;  /* 0x20000004ff527230 */ /* 0x100fe40000004100 */
[C---:B------:R-:W-:Y:S01]  /*7ff0*/  FMUL R3, R78.reuse, R6 ;  /* 0x000000064e037220 */ /* 0x040fe20000400000 */
[----:B------:R-:W-:Y:S02]  /*8000*/  HADD2.F32 R139, -RZ, R4.H1_H1 ;  /* 0x30000004ff8b7230 */ /* 0x000fe40000004100 */
[C---:B------:R-:W-:Y:S01]  /*8010*/  FMUL R4, R78.reuse, R9 ;  /* 0x000000094e047220 */ /* 0x040fe20000400000 */
[--C-:B------:R-:W-:Y:S02]  /*8020*/  HADD2.F32 R141, -RZ, R5.reuse.H1_H1 ;  /* 0x30000005ff8d7230 */ /* 0x100fe40000004100 */
[C---:B------:R-:W-:Y:S01]  /*8030*/  FFMA R3, R81.reuse, R84, R3 ;  /* 0x0000005451037223 */ /* 0x040fe20000000003 */
[----:B------:R-:W-:Y:S01]  /*8040*/  FFMA R7, R81, R86, R7 ;  /* 0x0000005651077223 */ /* 0x000fe20000000007 */
[----:B------:R-:W-:Y:S02]  /*8050*/  HADD2.F32 R84, -RZ, R5.H0_H0 ;  /* 0x20000005ff547230 */ /* 0x000fe40000004100 */
[C---:B------:R-:W-:Y:S01]  /*8060*/  FMUL R5, R78.reuse, R10 ;  /* 0x0000000a4e057220 */ /* 0x040fe20000400000 */
[C---:B------:R-:W-:Y:S01]  /*8070*/  FMUL R6, R78.reuse, R11 ;  /* 0x0000000b4e067220 */ /* 0x040fe20000400000 */
[C---:B------:R-:W-:Y:S01]  /*8080*/  FMUL R11, R78.reuse, R16 ;  /* 0x000000104e0b7220 */ /* 0x040fe20000400000 */
[----:B------:R-:W-:Y:S01]  /*8090*/  F2FP.SATFINITE.E4M3.F32.PACK_AB_MERGE_C R143, R7, R3, RZ ;  /* 0x00000003078f723e */ /* 0x000fe200048070ff */
[C---:B------:R-:W-:Y:S01]  /*80a0*/  FMUL R3, R78.reuse, R8 ;  /* 0x000000084e037220 */ /* 0x040fe20000400000 */
[C---:B------:R-:W-:Y:S01]  /*80b0*/  FMUL R7, R78.reuse, R12 ;  /* 0x0000000c4e077220 */ /* 0x040fe20000400000 */
[C---:B------:R-:W-:Y:S01]  /*80c0*/  FMUL R8, R78.reuse, R13 ;  /* 0x0000000d4e087220 */ /* 0x040fe20000400000 */
[C---:B------:R-:W-:Y:S01]  /*80d0*/  FMUL R12, R78.reuse, R17 ;  /* 0x000000114e0c7220 */ /* 0x040fe20000400000 */
[C---:B------:R-:W-:Y:S01]  /*80e0*/  FFMA R3, R81.reuse, R88, R3 ;  /* 0x0000005851037223 */ /* 0x040fe20000000003 */
[C---:B------:R-:W-:Y:S01]  /*80f0*/  FFMA R4, R81.reuse, R83, R4 ;  /* 0x0000005351047223 */ /* 0x040fe20000000004 */
[C---:B------:R-:W-:Y:S01]  /*8100*/  FFMA R5, R81.reuse, R90, R5 ;  /* 0x0000005a51057223 */ /* 0x040fe20000000005 */
[C---:B------:R-:W-:Y:S01]  /*8110*/  FFMA R6, R81.reuse, R85, R6 ;  /* 0x0000005551067223 */ /* 0x040fe20000000006 */
[C---:B------:R-:W-:Y:S01]  /*8120*/  FFMA R7, R81.reuse, R92, R7 ;  /* 0x0000005c51077223 */ /* 0x040fe20000000007 */
[C---:B------:R-:W-:Y:S01]  /*8130*/  FFMA R8, R81.reuse, R87, R8 ;  /* 0x0000005751087223 */ /* 0x040fe20000000008 */
[C---:B------:R-:W-:Y:S01]  /*8140*/  FMUL R16, R78.reuse, R21 ;  /* 0x000000154e107220 */ /* 0x040fe20000400000 */
[----:B------:R-:W-:Y:S01]  /*8150*/  FMUL R9, R78, R14 ;  /* 0x0000000e4e097220 */ /* 0x000fe20000400000 */
[----:B------:R-:W-:Y:S01]  /*8160*/  F2FP.SATFINITE.E4M3.F32.PACK_AB_MERGE_C R5, R6, R5, RZ ;  /* 0x000000050605723e */ /* 0x000fe200048070ff */
[C---:B------:R-:W-:Y:S01]  /*8170*/  FMUL R10, R78.reuse, R15 ;  /* 0x0000000f4e0a7220 */ /* 0x040fe20000400000 */
[C---:B------:R-:W-:Y:S01]  /*8180*/  FMUL R15, R78.reuse, R20 ;  /* 0x000000144e0f7220 */ /* 0x040fe20000400000 */
[C---:B------:R-:W-:Y:S01]  /*8190*/  FFMA R9, R81.reuse, R94, R9 ;  /* 0x0000005e51097223 */ /* 0x040fe20000000009 */
[C---:B------:R-:W-:Y:S01]  /*81a0*/  FMUL R20, R78.reuse, R25 ;  /* 0x000000194e147220 */ /* 0x040fe20000400000 */
[C---:B------:R-:W-:Y:S01]  /*81b0*/  FFMA R10, R81.reuse, R89, R10 ;  /* 0x00000059510a7223 */ /* 0x040fe2000000000a */
[C---:B------:R-:W-:Y:S01]  /*81c0*/  FFMA R11, R81.reuse, R96, R11 ;  /* 0x00000060510b7223 */ /* 0x040fe2000000000b */
[C---:B------:R-:W-:Y:S01]  /*81d0*/  FFMA R12, R81.reuse, R91, R12 ;  /* 0x0000005b510c7223 */ /* 0x040fe2000000000c */
[C---:B------:R-:W-:Y:S01]  /*81e0*/  FMUL R13, R78.reuse, R18 ;  /* 0x000000124e0d7220 */ /* 0x040fe20000400000 */
[----:B------:R-:W-:Y:S01]  /*81f0*/  FMUL R14, R78, R19 ;  /* 0x000000134e0e7220 */ /* 0x000fe20000400000 */
[----:B------:R-:W-:Y:S01]  /*8200*/  F2FP.SATFINITE.E4M3.F32.PACK_AB_MERGE_C R9, R10, R9, RZ ;  /* 0x000000090a09723e */ /* 0x000fe200048070ff */
[C---:B------:R-:W-:Y:S01]  /*8210*/  FMUL R19, R78.reuse, R24 ;  /* 0x000000184e137220 */ /* 0x040fe20000400000 */
        /* <DEDUP_REMOVED lines=17> */
[----:B------:R-:W-:Y:S01]  /*8330*/  FMUL R27, R78, R32 ;  /* 0x000000204e1b7220 */ /* 0x000fe20000400000 */
[C---:B------:R-:W-:Y:S01]  /*8340*/  FFMA R21, R81.reuse, R106, R21 ;  /* 0x0000006a51157223 */ /* 0x040fe20000000015 */
[C---:B------:R-:W-:Y:S01]  /*8350*/  FFMA R22, R81.reuse, R101, R22 ;  /* 0x0000006551167223 */ /* 0x040fe20000000016 */
[----:B------:R-:W-:Y:S01]  /*8360*/  F2FP.SATFINITE.E4M3.F32.PACK_AB_MERGE_C R16, R16, R15, R17 ;  /* 0x0000000f1010723e */ /* 0x000fe20004807011 */
[C---:B------:R-:W-:Y:S01]  /*8370*/  FFMA R23, R81.reuse, R108, R23 ;  /* 0x0000006c51177223 */ /* 0x040fe20000000017 */
[C---:B------:R-:W-:Y:S01]  /*8380*/  FFMA R24, R81.reuse, R103, R24 ;  /* 0x0000006751187223 */ /* 0x040fe20000000018 */
[----:B------:R-:W-:Y:S01]  /*8390*/  FMUL R32, R78, R37 ;  /* 0x000000254e207220 */ /* 0x000fe20000400000 */
[----:B------:R-:W-:Y:S01]  /*83a0*/  F2FP.SATFINITE.E4M3.F32.PACK_AB_MERGE_C R21, R22, R21, RZ ;  /* 0x000000151615723e */ /* 0x000fe200048070ff */
[C---:B------:R-:W-:Y:S01]  /*83b0*/  FMUL R25, R78.reuse, R30 ;  /* 0x0000001e4e197220 */ /* 0x040fe20000400000 */
[C---:B------:R-:W-:Y:S01]  /*83c0*/  FMUL R26, R78.reuse, R31 ;  /* 0x0000001f4e1a7220 */ /* 0x040fe20000400000 */
[----:B------:R-:W-:Y:S01]  /*83d0*/  FMUL R31, R78, R36 ;  /* 0x000000244e1f7220 */ /* 0x000fe20000400000 */
[----:B------:R-:W-:Y:S01]  /*83e0*/  F2FP.SATFINITE.E4M3.F32.PACK_AB_MERGE_C R17, R20, R19, R21 ;  /* 0x000000131411723e */ /* 0x000fe20004807015 */
        /* <DEDUP_REMOVED lines=8> */
[----:B------:R-:W-:Y:S01]  /*8470*/  FMUL R35, R78, R40 ;  /* 0x000000284e237220 */ /* 0x000fe20000400000 */
[C---:B------:R-:W-:Y:S01]  /*8480*/  FFMA R29, R81.reuse, R114, R29 ;  /* 0x00000072511d7223 */ /* 0x040fe2000000001d */
[----:B------:R-:W-:Y:S01]  /*8490*/  F2FP.SATFINITE.E4M3.F32.PACK_AB_MERGE_C R18, R24, R23, R18 ;  /* 0x000000171812723e */ /* 0x000fe20004807012 */
        /* <DEDUP_REMOVED lines=22> */
[C---:B------:R-:W-:Y:S01]  /*8600*/  FMUL R41, R78.reuse, R46 ;  /* 0x0000002e4e297220 */ /* 0x040fe20000400000 */
[C---:B------:R-:W-:Y:S01]  /*8610*/  FMUL R42, R78.reuse, R47 ;  /* 0x0000002f4e2a7220 */ /* 0x040fe20000400000 */
[C---:B------:R-:W-:Y:S01]  /*8620*/  FFMA R40, R81.reuse, R119, R40 ;  /* 0x0000007751287223 */ /* 0x040fe20000000028 */
[--C-:B------:R-:W-:Y:S02]  /*8630*/  HADD2.F32 R130, -RZ, R125.reuse.H0_H0 ;  /* 0x2000007dff827230 */ /* 0x100fe40000004100 */
[C---:B------:R-:W-:Y:S01]  /*8640*/  FFMA R41, R81.reuse, R126, R41 ;  /* 0x0000007e51297223 */ /* 0x040fe20000000029 */
[----:B------:R-:W-:Y:S02]  /*8650*/  HADD2.F32 R125, -RZ, R125.H1_H1 ;  /* 0x3000007dff7d7230 */ /* 0x000fe40000004100 */
[C---:B------:R-:W-:Y:S01]  /*8660*/  FMUL R45, R78.reuse, R50 ;  /* 0x000000324e2d7220 */ /* 0x040fe20000400000 */
[C---:B------:R-:W-:Y:S01]  /*8670*/  FFMA R42, R81.reuse, R121, R42 ;  /* 0x00000079512a7223 */ /* 0x040fe2000000002a */
[C---:B------:R-:W-:Y:S01]  /*8680*/  FMUL R46, R78.reuse, R51 ;  /* 0x000000334e2e7220 */ /* 0x040fe20000400000 */
[C---:B------:R-:W-:Y:S01]  /*8690*/  FFMA R43, R81.reuse, R128, R43 ;  /* 0x00000080512b7223 */ /* 0x040fe2000000002b */
[C---:B------:R-:W-:Y:S01]  /*86a0*/  FMUL R47, R78.reuse, R52 ;  /* 0x000000344e2f7220 */ /* 0x040fe20000400000 */
        /* <DEDUP_REMOVED lines=10> */
[C---:B------:R-:W-:Y:S01]  /*8750*/  FFMA R45, R81.reuse, R130, R45 ;  /* 0x00000082512d7223 */ /* 0x040fe2000000002d */
[C---:B------:R-:W-:Y:S01]  /*8760*/  FMUL R59, R78.reuse, R64 ;  /* 0x000000404e3b7220 */ /* 0x040fe20000400000 */
[C---:B------:R-:W-:Y:S01]  /*8770*/  FMUL R60, R78.reuse, R65 ;  /* 0x000000414e3c7220 */ /* 0x040fe20000400000 */
[C---:B------:R-:W-:Y:S01]  /*8780*/  FMUL R61, R78.reuse, R66 ;  /* 0x000000424e3d7220 */ /* 0x040fe20000400000 */
[----:B------:R-:W-:Y:S01]  /*8790*/  FMUL R62, R78, R67 ;  /* 0x000000434e3e7220 */ /* 0x000fe20000400000 */
[C---:B------:R-:W-:Y:S01]  /*87a0*/  FFMA R46, R81.reuse, R125, R46 ;  /* 0x0000007d512e7223 */ /* 0x040fe2000000002e */
[----:B------:R-:W-:Y:S01]  /*87b0*/  F2FP.SATFINITE.E4M3.F32.PACK_AB_MERGE_C R64, R2, R0, R143 ;  /* 0x000000000240723e */ /* 0x000fe2000480708f */
[C---:B------:R-:W-:Y:S01]  /*87c0*/  FFMA R47, R81.reuse, R132, R47 ;  /* 0x00000084512f7223 */ /* 0x040fe2000000002f */
[----:B------:R-:W-:Y:S01]  /*87d0*/  F2FP.SATFINITE.E4M3.F32.PACK_AB_MERGE_C R65, R4, R3, R5 ;  /* 0x000000030441723e */ /* 0x000fe20004807005 */
[C---:B------:R-:W-:Y:S01]  /*87e0*/  FFMA R48, R81.reuse, R127, R48 ;  /* 0x0000007f51307223 */ /* 0x040fe20000000030 */
[----:B------:R-:W-:Y:S01]  /*87f0*/  F2FP.SATFINITE.E4M3.F32.PACK_AB_MERGE_C R66, R8, R7, R9 ;  /* 0x000000070842723e */ /* 0x000fe20004807009 */
[C---:B------:R-:W-:Y:S01]  /*8800*/  FFMA R49, R81.reuse, R134, R49 ;  /* 0x0000008651317223 */ /* 0x040fe20000000031 */
[----:B------:R-:W-:Y:S01]  /*8810*/  F2FP.SATFINITE.E4M3.F32.PACK_AB_MERGE_C R67, R12, R11, R13 ;  /* 0x0000000b0c43723e */ /* 0x000fe2000480700d */
[----:B------:R-:W-:Y:S01]  /*8820*/  FMUL R53, R78, R58 ;  /* 0x0000003a4e357220 */ /* 0x000fe20000400000 */
[C---:B------:R-:W-:Y:S01]  /*8830*/  FFMA R50, R81.reuse, R129, R50 ;  /* 0x0000008151327223 */ /* 0x040fe20000000032 */
[C---:B------:R-:W-:Y:S01]  /*8840*/  FFMA R51, R81.reuse, R136, R51 ;  /* 0x0000008851337223 */ /* 0x040fe20000000033 */
[C---:B------:R-:W-:Y:S01]  /*8850*/  FFMA R52, R81.reuse, R131, R52 ;  /* 0x0000008351347223 */ /* 0x040fe20000000034 */
[----:B------:R1:W-:Y:S01]  /*8860*/  STS.128 [R172+UR49+0xa200], R64 ;  /* 0x00a20040ac007988 */ /* 0x0003e20008000c31 */
[C---:B------:R-:W-:Y:S01]  /*8870*/  FFMA R53, R81.reuse, R138, R53 ;  /* 0x0000008a51357223 */ /* 0x040fe20000000035 */
[----:B------:R-:W-:Y:S01]  /*8880*/  F2FP.SATFINITE.E4M3.F32.PACK_AB_MERGE_C R37, R38, R37, RZ ;  /* 0x000000252625723e */ /* 0x000fe200048070ff */
[C---:B------:R-:W-:Y:S01]  /*8890*/  FFMA R54, R81.reuse, R133, R54 ;  /* 0x0000008551367223 */ /* 0x040fe20000000036 */
[----:B------:R-:W-:Y:S01]  /*88a0*/  FMUL R58, R78, R63 ;  /* 0x0000003f4e3a7220 */ /* 0x000fe20000400000 */
[C---:B------:R-:W-:Y:S01]  /*88b0*/  FFMA R55, R81.reuse, R140, R55 ;  /* 0x0000008c51377223 */ /* 0x040fe20000000037 */
[C---:B------:R-:W-:Y:S01]  /*88c0*/  FFMA R56, R81.reuse, R135, R56 ;  /* 0x0000008751387223 */ /* 0x040fe20000000038 */
[C---:B------:R-:W-:Y:S01]  /*88d0*/  FFMA R57, R81.reuse, R142, R57 ;  /* 0x0000008e51397223 */ /* 0x040fe20000000039 */
[----:B------:R1:W-:Y:S01]  /*88e0*/  STS.128 [R193+0xa010], R16 ;  /* 0x00a01010c1007388 */ /* 0x0003e20000000c00 */
[----:B------:R-:W-:Y:S01]  /*88f0*/  F2FP.SATFINITE.E4M3.F32.PACK_AB_MERGE_C R33, R36, R35, R37 ;  /* 0x000000232421723e */ /* 0x000fe20004807025 */
[C---:B------:R-:W-:Y:S01]  /*8900*/  FFMA R58, R81.reuse, R137, R58 ;  /* 0x00000089513a7223 */ /* 0x040fe2000000003a */
[----:B------:R-:W-:Y:S01]  /*8910*/  F2FP.SATFINITE.E4M3.F32.PACK_AB_MERGE_C R34, R42, R41, RZ ;  /* 0x000000292a22723e */ /* 0x000fe200048070ff */
[C---:B------:R-:W-:Y:S01]  /*8920*/  FFMA R59, R81.reuse, R82, R59 ;  /* 0x00000052513b7223 */ /* 0x040fe2000000003b */
[----:B------:R-:W-:Y:S01]  /*8930*/  F2FP.SATFINITE.E4M3.F32.PACK_AB_MERGE_C R35, R46, R45, RZ ;  /* 0x0000002d2e23723e */ /* 0x000fe200048070ff */
        /* <DEDUP_REMOVED lines=25> */
[----:B------:R-:W-:Y:S02]  /*8ad0*/  UIADD3 UR8, UP0, UPT, UR52, 0x680, URZ ;  /* 0x0000068034087890 */ /* 0x000fe4000ff1e0ff */
[----:B------:R-:W-:Y:S02]  /*8ae0*/  UIADD3 UR5, UPT, UPT, UR41, 0x40, URZ ;  /* 0x0000004029057890 */ /* 0x000fe4000fffe0ff */
[----:B------:R-:W-:Y:S02]  /*8af0*/  UIADD3 UR4, UPT, UPT, UR49, 0xa200, URZ ;  /* 0x0000a20031047890 */ /* 0x000fe4000fffe0ff */
[----:B------:R-:W-:Y:S01]  /*8b00*/  UIADD3.X UR9, UPT, UPT, URZ, UR53, URZ, UP0, !UPT ;  /* 0x00000035ff097290 */ /* 0x000fe200087fe4ff */
[----:B------:R-:W-:Y:S01]  /*8b10*/  UMOV UR6, UR42 ;  /* 0x0000002a00067c82 */ /* 0x000fe20008000000 */
[----:B------:R-:W-:Y:S07]  /*8b20*/  UMOV UR7, UR36 ;  /* 0x0000002400077c82 */ /* 0x000fee0008000000 */
[----:B------:R2:W-:Y:S01]  /*8b30*/  UTMASTG.3D [UR4], [UR8] ;  /* 0x00000004080073b5 */ /* 0x0005e20008010000 */
[----:B------:R0:W-:Y:S01]  /*8b40*/  UTMACMDFLUSH ;  /* 0x00000000000079b7 */ /* 0x0001e20000000000 */
[----:B--2---:R-:W-:Y:S04]  /*8b50*/  DEPBAR.LE SB0, 0x1 ;  /* 0x000080400000791a */ /* 0x004fe80000000000 */
.L_x_126:
[----:B------:R-:W-:Y:S05]  /*8b60*/  BSYNC.RECONVERGENT B0 ;  /* 0x0000000000007941 */ /* 0x000fea0003800200 */
.L_x_125:
        /* <DEDUP_REMOVED lines=16> */
.L_x_130:
[----:B------:R-:W-:Y:S05]  /*8c70*/  BSYNC B0 ;  /* 0x0000000000007941 */ /* 0x000fea0003800000 */
.L_x_129:
        /* <DEDUP_REMOVED lines=20> */
.L_x_128:
[----:B------:R-:W-:Y:S05]  /*8dc0*/  BSYNC B1 ;  /* 0x0000000000017941 */ /* 0x000fea0003800000 */
.L_x_127:
[----:B--2---:R-:W-:Y:S01]  /*8dd0*/  VIADD R0, R80, 0x80 ;  /* 0x0000008050007836 */ /* 0x004fe20000000000 */
        /* <DEDUP_REMOVED lines=10> */
[----:B------:R-:W5:Y:S01]  /*8e80*/  LDCU.64 UR6, c[0x4][0x80] ;  /* 0x01001000ff0677ac */ /* 0x000f620008000a00 */
[----:B------:R-:W1:Y:S01]  /*8e90*/  LDC.64 R2, c[0x4][R3] ;  /* 0x0100000003027b82 */ /* 0x000e620000000a00 */
[----:B------:R-:W3:Y:S01]  /*8ea0*/  LDCU.64 UR4, c[0x4][0x18] ;  /* 0x01000300ff0477ac */ /* 0x000ee20008000a00 */
[----:B--2---:R-:W-:Y:S01]  /*8eb0*/  MOV R5, UR9 ;  /* 0x0000000900057c02 */ /* 0x004fe20008000f00 */
[----:B------:R-:W-:Y:S01]  /*8ec0*/  IMAD.U32 R4, RZ, RZ, UR8 ;  /* 0x00000008ff047e24 */ /* 0x000fe2000f8e00ff */
[----:B-----5:R-:W-:Y:S01]  /*8ed0*/  MOV R7, UR7 ;  /* 0x0000000700077c02 */ /* 0x020fe20008000f00 */
[----:B------:R-:W-:Y:S01]  /*8ee0*/  IMAD.U32 R6, RZ, RZ, UR6 ;  /* 0x00000006ff067e24 */ /* 0x000fe2000f8e00ff */
[----:B---3--:R-:W-:Y:S01]  /*8ef0*/  MOV R11, UR5 ;  /* 0x00000005000b7c02 */ /* 0x008fe20008000f00 */
[----:B------:R-:W-:Y:S02]  /*8f00*/  IMAD.U32 R10, RZ, RZ, UR4 ;  /* 0x00000004ff0a7e24 */ /* 0x000fe4000f8e00ff */
[----:B------:R-:W-:Y:S07]  /*8f10*/  LEPC R20, `(.L_x_133) ;  /* 0x000000001014794e */ /* 0x000fee0000000000 */
[----:B-1--4-:R-:W-:Y:S05]  /*8f20*/  CALL.ABS.NOINC R2 ;  /* 0x0000000002007343 */ /* 0x012fea0003c00000 */
.L_x_133:
[----:B------:R-:W-:Y:S05]  /*8f30*/  BSYNC.RECONVERGENT B6 ;  /* 0x0000000000067941 */ /* 0x000fea0003800200 */
.L_x_132:
[----:B---3--:R-:W-:Y:S01]  /*8f40*/  F2FP.F16.E4M3.UNPACK_B R4, R149 ;  /* 0x00000095ff04723e */ /* 0x008fe200020006ff */
        /* <DEDUP_REMOVED lines=13> */
[----:B----4-:R-:W-:Y:S01]  /*9020*/  F2FP.F16.E4M3.UNPACK_B R125, R159.H1 ;  /* 0x0000009fff7d723e */ /* 0x010fe200030006ff */
        /* <DEDUP_REMOVED lines=262> */
[----:B------:R-:W-:Y:S02]  /*a090*/  UIADD3 UR8, UP0, UPT, UR52, 0x680, URZ ;  /* 0x0000068034087890 */ /* 0x000fe4000ff1e0ff */
[----:B------:R-:W-:Y:S02]  /*a0a0*/  UIADD3 UR5, UPT, UPT, UR41, 0x80, URZ ;  /* 0x0000008029057890 */ /* 0x000fe4000fffe0ff */
[----:B------:R-:W-:Y:S01]  /*a0b0*/  MOV R188, UR10 ;  /* 0x0000000a00bc7c02 */ /* 0x000fe20008000f00 */
[----:B------:R-:W-:Y:S01]  /*a0c0*/  UIADD3.X UR9, UPT, UPT, URZ, UR53, URZ, UP0, !UPT ;  /* 0x00000035ff097290 */ /* 0x000fe200087fe4ff */
[----:B------:R-:W-:Y:S02]  /*a0d0*/  UMOV UR6, UR42 ;  /* 0x0000002a00067c82 */ /* 0x000fe40008000000 */
[----:B------:R-:W-:Y:S01]  /*a0e0*/  R2UR UR4, R188 ;  /* 0x00000000bc0472ca */ /* 0x000fe200000e0000 */
[----:B------:R-:W-:Y:S11]  /*a0f0*/  UMOV UR7, UR36 ;  /* 0x0000002400077c82 */ /* 0x000ff60008000000 */
[----:B------:R-:W-:Y:S01]  /*a100*/  @!UPT UIADD3 URZ, UPT, UPT, URZ, URZ, URZ ;  /* 0x000000fffffff290 */ /* 0x000fe2000fffe0ff */
[----:B------:R2:W-:Y:S01]  /*a110*/  UTMASTG.3D [UR4], [UR8] ;  /* 0x00000004080073b5 */ /* 0x0005e20008010000 */
[----:B------:R0:W-:Y:S01]  /*a120*/  UTMACMDFLUSH ;  /* 0x00000000000079b7 */ /* 0x0001e20000000000 */
[----:B--2---:R-:W-:Y:S04]  /*a130*/  DEPBAR.LE SB0, 0x1 ;  /* 0x000080400000791a */ /* 0x004fe80000000000 */
.L_x_135:
[----:B------:R-:W-:Y:S05]  /*a140*/  BSYNC.RECONVERGENT B0 ;  /* 0x0000000000007941 */ /* 0x000fea0003800200 */
.L_x_134:
        /* <DEDUP_REMOVED lines=16> */
.L_x_139:
[----:B------:R-:W-:Y:S05]  /*a250*/  BSYNC B0 ;  /* 0x0000000000007941 */ /* 0x000fea0003800000 */
.L_x_138:
        /* <DEDUP_REMOVED lines=20> */
.L_x_137:
[----:B------:R-:W-:Y:S05]  /*a3a0*/  BSYNC B1 ;  /* 0x0000000000017941 */ /* 0x000fea0003800000 */
.L_x_136:
[----:B--2---:R-:W-:Y:S05]  /*a3b0*/  VIADD R0, R80, 0xc0 ;  /* 0x000000c050007836 */ /* 0x004fea0000000000 */
        /* <DEDUP_REMOVED lines=20> */
.L_x_141:
[----:B------:R-:W-:Y:S01]  /*a500*/  ISETP.NE.AND P0, PT, R189, RZ, PT ;  /* 0x000000ffbd00720c */ /* 0x000fe20003f05270 */
[----:B------:R-:W-:Y:S05]  /*a510*/  WARPSYNC.ALL ;  /* 0x0000000000007948 */ /* 0x000fea0003800000 */
[----:B------:R-:W-:Y:S01]  /*a520*/  R2UR UR4, R80 ;  /* 0x00000000500472ca */ /* 0x000fe200000e0000 */
[----:B------:R-:W-:Y:S01]  /*a530*/  BSSY.RECONVERGENT B0, `(.L_x_142) ;  /* 0x000011c000007945 */ /* 0x000fe20003800200 */
[----:B---3--:R-:W-:Y:S02]  /*a540*/  F2FP.F16.E4M3.UNPACK_B R11, R149 ;  /* 0x00000095ff0b723e */ /* 0x008fe400020006ff */
[----:B------:R-:W-:Y:S02]  /*a550*/  F2FP.F16.E4M3.UNPACK_B R10, R150 ;  /* 0x00000096ff0a723e */ /* 0x000fe400020006ff */
[----:B------:R-:W-:Y:S01]  /*a560*/  F2FP.F16.E4M3.UNPACK_B R9, R151 ;  /* 0x00000097ff09723e */ /* 0x000fe200020006ff */
[--C-:B------:R-:W-:Y:S01]  /*a570*/  HADD2.F32 R83, -RZ, R11.reuse.H0_H0 ;  /* 0x2000000bff537230 */ /* 0x100fe20000004100 */
[----:B----4-:R-:W-:Y:S01]  /*a580*/  F2FP.F16.E4M3.UNPACK_B R8, R152 ;  /* 0x00000098ff08723e */ /* 0x010fe200020006ff */
[----:B------:R-:W-:Y:S01]  /*a590*/  HADD2.F32 R84, -RZ, R11.H1_H1 ;  /* 0x3000000bff547230 */ /* 0x000fe20000004100 */
[----:B------:R-:W-:Y:S01]  /*a5a0*/  F2FP.F16.E4M3.UNPACK_B R7, R153 ;  /* 0x00000099ff07723e */ /* 0x000fe200020006ff */
[--C-:B------:R-:W-:Y:S01]  /*a5b0*/  HADD2.F32 R87, -RZ, R10.reuse.H0_H0 ;  /* 0x2000000aff577230 */ /* 0x100fe20000004100 */
[----:B------:R-:W-:Y:S01]  /*a5c0*/  F2FP.F16.E4M3.UNPACK_B R6, R154 ;  /* 0x0000009aff06723e */ /* 0x000fe200020006ff */
[----:B------:R-:W-:Y:S01]  /*a5d0*/  HADD2.F32 R88, -RZ, R10.H1_H1 ;  /* 0x3000000aff587230 */ /* 0x000fe20000004100 */
[----:B------:R-:W-:Y:S01]  /*a5e0*/  F2FP.F16.E4M3.UNPACK_B R5, R155 ;  /* 0x0000009bff05723e */ /* 0x000fe200020006ff */
[--C-:B------:R-:W-:Y:S01]  /*a5f0*/  HADD2.F32 R91, -RZ, R9.reuse.H0_H0 ;  /* 0x20000009ff5b7230 */ /* 0x100fe20000004100 */
[----:B-1----:R-:W-:Y:S01]  /*a600*/  F2FP.F16.E4M3.UNPACK_B R4, R156 ;  /* 0x0000009cff04723e */ /* 0x002fe200020006ff */
[----:B------:R-:W-:Y:S01]  /*a610*/  HADD2.F32 R93, -RZ, R9.H1_H1 ;  /* 0x30000009ff5d7230 */ /* 0x000fe20000004100 */
[-C--:B------:R-:W-:Y:S01]  /*a620*/  F2FP.F16.E4M3.UNPACK_B R2, R148.reuse ;  /* 0x00000094ff02723e */ /* 0x080fe200020006ff */
[--C-:B------:R-:W-:Y:S01]  /*a630*/  HADD2.F32 R94, -RZ, R8.reuse.H0_H0 ;  /* 0x20000008ff5e7230 */ /* 0x100fe20000004100 */
[----:B------:R-:W-:Y:S01]  /*a640*/  F2FP.F16.E4M3.UNPACK_B R148, R148.H1 ;  /* 0x00000094ff94723e */ /* 0x000fe200030006ff */
[----:B------:R-:W-:Y:S01]  /*a650*/  HADD2.F32 R97, -RZ, R8.H1_H1 ;  /* 0x30000008ff617230 */ /* 0x000fe20000004100 */
[----:B------:R-:W-:Y:S01]  /*a660*/  F2FP.F16.E4M3.UNPACK_B R149, R149.H1 ;  /* 0x00000095ff95723e */ /* 0x000fe200030006ff */
[--C-:B------:R-:W-:Y:S01]  /*a670*/  HADD2.F32 R98, -RZ, R7.reuse.H0_H0 ;  /* 0x20000007ff627230 */ /* 0x100fe20000004100 */
[----:B------:R-:W-:Y:S01]  /*a680*/  F2FP.F16.E4M3.UNPACK_B R150, R150.H1 ;  /* 0x00000096ff96723e */ /* 0x000fe200030006ff */
[----:B------:R-:W-:Y:S01]  /*a690*/  HADD2.F32 R101, -RZ, R7.H1_H1 ;  /* 0x30000007ff657230 */ /* 0x000fe20000004100 */
[----:B------:R-:W-:Y:S01]  /*a6a0*/  F2FP.F16.E4M3.UNPACK_B R151, R151.H1 ;  /* 0x00000097ff97723e */ /* 0x000fe200030006ff */
[--C-:B------:R-:W-:Y:S01]  /*a6b0*/  HADD2.F32 R102, -RZ, R6.reuse.H0_H0 ;  /* 0x20000006ff667230 */ /* 0x100fe20000004100 */
[----:B------:R-:W-:Y:S01]  /*a6c0*/  IADD3 R191, PT, PT, R191, 0xd0, RZ ;  /* 0x000000d0bfbf7810 */ /* 0x000fe20007ffe0ff */
[----:B------:R-:W-:Y:S01]  /*a6d0*/  HADD2.F32 R105, -RZ, R6.H1_H1 ;  /* 0x30000006ff697230 */ /* 0x000fe20000004100 */
[----:B------:R-:W-:Y:S01]  /*a6e0*/  F2FP.F16.E4M3.UNPACK_B R138, R163 ;  /* 0x000000a3ff8a723e */ /* 0x000fe200020006ff */
[--C-:B------:R-:W-:Y:S01]  /*a6f0*/  HADD2.F32 R106, -RZ, R5.reuse.H0_H0 ;  /* 0x20000005ff6a7230 */ /* 0x100fe20000004100 */
[----:B------:R-:W-:Y:S01]  /*a700*/  LOP3.LUT R191, R191, 0xfefffff8, RZ, 0xc0, !PT ;  /* 0xfefffff8bfbf7812 */ /* 0x000fe200078ec0ff */
[----:B------:R-:W-:Y:S01]  /*a710*/  HADD2.F32 R109, -RZ, R5.H1_H1 ;  /* 0x30000005ff6d7230 */ /* 0x000fe20000004100 */
[----:B------:R-:W-:Y:S01]  /*a720*/  F2FP.F16.E4M3.UNPACK_B R116, R157 ;  /* 0x0000009dff74723e */ /* 0x000fe200020006ff */
[--C-:B------:R-:W-:Y:S01]  /*a730*/  HADD2.F32 R110, -RZ, R4.reuse.H0_H0 ;  /* 0x20000004ff6e7230 */ /* 0x100fe20000004100 */
[----:B------:R-:W-:Y:S01]  /*a740*/  F2FP.F16.E4M3.UNPACK_B R120, R158 ;  /* 0x0000009eff78723e */ /* 0x000fe200020006ff */
[----:B------:R-:W-:Y:S01]  /*a750*/  HADD2.F32 R113, -RZ, R4.H1_H1 ;  /* 0x30000004ff717230 */ /* 0x000fe20000004100 */
[----:B------:R-:W-:Y:S01]  /*a760*/  F2FP.F16.E4M3.UNPACK_B R124, R159 ;  /* 0x0000009fff7c723e */ /* 0x000fe200020006ff */
[----:B------:R-:W1:Y:S01]  /*a770*/  LDTM.x64 R4, tmem[UR4+0xc0] ;  /* 0x0000c004000479ee */ /* 0x000e620008340000 */
[--C-:B------:R-:W-:Y:S01]  /*a780*/  HADD2.F32 R0, -RZ, R2.reuse.H0_H0 ;  /* 0x20000002ff007230 */ /* 0x100fe20000004100 */
[----:B------:R-:W-:Y:S01]  /*a790*/  NOP ;  /* 0x0000000000007918 */ /* 0x000fe20000000000 */
[----:B-1----:R1:W-:Y:S01]  /*a7a0*/  SYNCS.ARRIVE.TRANS64.RED.A1T0 RZ, [R191+URZ], RZ ;  /* 0x000000ffbfff79a7 */ /* 0x0023e200081004ff */
[----:B------:R-:W-:Y:S01]  /*a7b0*/  HADD2.F32 R2, -RZ, R2.H1_H1 ;  /* 0x30000002ff027230 */ /* 0x000fe20000004100 */
[----:B------:R-:W-:Y:S01]  /*a7c0*/  F2FP.F16.E4M3.UNPACK_B R128, R160 ;  /* 0x000000a0ff80723e */ /* 0x000fe200020006ff */
[--C-:B------:R-:W-:Y:S01]  /*a7d0*/  HADD2.F32 R86, -RZ, R149.reuse.H1_H1 ;  /* 0x30000095ff567230 */ /* 0x100fe20000004100 */
[----:B------:R-:W-:Y:S01]  /*a7e0*/  F2FP.F16.E4M3.UNPACK_B R132, R161 ;  /* 0x000000a1ff84723e */ /* 0x000fe200020006ff */
[--C-:B------:R-:W-:Y:S01]  /*a7f0*/  HADD2.F32 R114, -RZ, R116.reuse.H0_H0 ;  /* 0x20000074ff727230 */ /* 0x100fe20000004100 */
[----:B------:R-:W-:Y:S01]  /*a800*/  F2FP.F16.E4M3.UNPACK_B R136, R162 ;  /* 0x000000a2ff88723e */ /* 0x000fe200020006ff */
[----:B------:R-:W-:Y:S01]  /*a810*/  HADD2.F32 R117, -RZ, R116.H1_H1 ;  /* 0x30000074ff757230 */ /* 0x000fe20000004100 */
[----:B------:R-:W-:Y:S01]  /*a820*/  F2FP.F16.E4M3.UNPACK_B R152, R152.H1 ;  /* 0x00000098ff98723e */ /* 0x000fe200030006ff */
        /* <DEDUP_REMOVED lines=12> */
[C---:B------:R-:W-:Y:S01]  /*a8f0*/  FMUL R4, R78.reuse, R4 ;  /* 0x000000044e047220 */ /* 0x040fe20000400000 */
[C---:B------:R-:W-:Y:S01]  /*a900*/  FMUL R5, R78.reuse, R5 ;  /* 0x000000054e057220 */ /* 0x040fe20000400000 */
[----:B------:R-:W-:Y:S02]  /*a910*/  HADD2.F32 R3, -RZ, R148.H0_H0 ;  /* 0x20000094ff037230 */ /* 0x000fe40000004100 */
        /* <DEDUP_REMOVED lines=9> */
[----:B------:R-:W-:Y:S02]  /*a9b0*/  HADD2.F32 R130, -RZ, R132.H0_H0 ;  /* 0x20000084ff827230 */ /* 0x000fe40000004100 */
[C---:B------:R-:W-:Y:S01]  /*a9c0*/  FMUL R6, R78.reuse, R6 ;  /* 0x000000064e067220 */ /* 0x040fe20000400000 */
[----:B------:R-:W-:Y:S02]  /*a9d0*/  HADD2.F32 R82, -RZ, R148.H1_H1 ;  /* 0x30000094ff527230 */ /* 0x000fe40000004100 */
[C---:B------:R-:W-:Y:S01]  /*a9e0*/  FMUL R7, R78.reuse, R7 ;  /* 0x000000074e077220 */ /* 0x040fe20000400000 */
[----:B------:R-:W-:Y:S02]  /*a9f0*/  HADD2.F32 R85, -RZ, R149.H0_H0 ;  /* 0x20000095ff557230 */ /* 0x000fe40000004100 */
[C---:B------:R-:W-:Y:S01]  /*aa00*/  FFMA R6, R81.reuse, R3, R6 ;  /* 0x0000000351067223 */ /* 0x040fe20000000006 */
[----:B------:R-:W-:Y:S02]  /*aa10*/  HADD2.F32 R133, -RZ, R132.H1_H1 ;  /* 0x30000084ff857230 */ /* 0x000fe40000004100 */
[C---:B------:R-:W-:Y:S01]  /*aa20*/  FFMA R7, R81.reuse, R82, R7 ;  /* 0x0000005251077223 */ /* 0x040fe20000000007 */
[C---:B------:R-:W-:Y:S01]  /*aa30*/  FFMA R8, R81.reuse, R83, R8 ;  /* 0x0000005351087223 */ /* 0x040fe20000000008 */
[C---:B------:R-:W-:Y:S01]  /*aa40*/  FFMA R9, R81.reuse, R84, R9 ;  /* 0x0000005451097223 */ /* 0x040fe20000000009 */
[--C-:B------:R-:W-:Y:S02]  /*aa50*/  HADD2.F32 R82, -RZ, R138.reuse.H0_H0 ;  /* 0x2000008aff527230 */ /* 0x100fe40000004100 */
[C---:B------:R-:W-:Y:S01]  /*aa60*/  FMUL R10, R78.reuse, R10 ;  /* 0x0000000a4e0a7220 */ /* 0x040fe20000400000 */
[----:B------:R-:W-:Y:S02]  /*aa70*/  HADD2.F32 R83, -RZ, R138.H1_H1 ;  /* 0x3000008aff537230 */ /* 0x000fe40000004100 */
[C---:B------:R-:W-:Y:S01]  /*aa80*/  FMUL R11, R78.reuse, R11 ;  /* 0x0000000b4e0b7220 */ /* 0x040fe20000400000 */
[----:B------:R-:W-:Y:S02]  /*aa90*/  HADD2.F32 R89, -RZ, R150.H0_H0 ;  /* 0x20000096ff597230 */ /* 0x000fe40000004100 */
[C---:B------:R-:W-:Y:S01]  /*aaa0*/  FFMA R10, R81.reuse, R85, R10 ;  /* 0x00000055510a7223 */ /* 0x040fe2000000000a */
[--C-:B------:R-:W-:Y:S02]  /*aab0*/  HADD2.F32 R134, -RZ, R136.reuse.H0_H0 ;  /* 0x20000088ff867230 */ /* 0x100fe40000004100 */
[C---:B------:R-:W-:Y:S01]  /*aac0*/  FFMA R11, R81.reuse, R86, R11 ;  /* 0x00000056510b7223 */ /* 0x040fe2000000000b */
[C---:B------:R-:W-:Y:S01]  /*aad0*/  FFMA R12, R81.reuse, R87, R12 ;  /* 0x00000057510c7223 */ /* 0x040fe2000000000c */
[----:B------:R-:W-:Y:S01]  /*aae0*/  FFMA R13, R81, R88, R13 ;  /* 0x00000058510d7223 */ /* 0x000fe2000000000d */
[----:B------:R-:W-:Y:S01]  /*aaf0*/  F2FP.SATFINITE.E4M3.F32.PACK_AB_MERGE_C R86, R7, R6, RZ ;  /* 0x000000060756723e */ /* 0x000fe200048070ff */
[C---:B------:R-:W-:Y:S01]  /*ab00*/  FMUL R7, R78.reuse, R20 ;  /* 0x000000144e077220 */ /* 0x040fe20000400000 */
[----:B------:R-:W-:Y:S01]  /*ab10*/  F2FP.SATFINITE.E4M3.F32.PACK_AB_MERGE_C R138, R11, R10, RZ ;  /* 0x0000000a0b8a723e */ /* 0x000fe200048070ff */
[C---:B------:R-:W-:Y:S01]  /*ab20*/  FMUL R10, R78.reuse, R21 ;  /* 0x000000154e0a7220 */ /* 0x040fe20000400000 */
[C---:B------:R-:W-:Y:S01]  /*ab30*/  FMUL R21, R78.reuse, R28 ;  /* 0x0000001c4e157220 */ /* 0x040fe20000400000 */
[----:B------:R-:W-:Y:S02]  /*ab40*/  HADD2.F32 R137, -RZ, R136.H1_H1 ;  /* 0x30000088ff897230 */ /* 0x000fe40000004100 */
[C---:B------:R-:W-:Y:S01]  /*ab50*/  FMUL R14, R78.reuse, R14 ;  /* 0x0000000e4e0e7220 */ /* 0x040fe20000400000 */
[----:B------:R-:W-:Y:S02]  /*ab60*/  HADD2.F32 R90, -RZ, R150.H1_H1 ;  /* 0x30000096ff5a7230 */ /* 0x000fe40000004100 */
[C---:B------:R-:W-:Y:S01]  /*ab70*/  FMUL R15, R78.reuse, R15 ;  /* 0x0000000f4e0f7220 */ /* 0x040fe20000400000 */
[--C-:B------:R-:W-:Y:S02]  /*ab80*/  HADD2.F32 R92, -RZ, R151.reuse.H0_H0 ;  /* 0x20000097ff5c7230 */ /* 0x100fe40000004100 */
[C---:B------:R-:W-:Y:S01]  /*ab90*/  FFMA R14, R81.reuse, R89, R14 ;  /* 0x00000059510e7223 */ /* 0x040fe2000000000e */
[----:B------:R-:W-:Y:S02]  /*aba0*/  HADD2.F32 R95, -RZ, R151.H1_H1 ;  /* 0x30000097ff5f7230 */ /* 0x000fe40000004100 */
[C---:B------:R-:W-:Y:S01]  /*abb0*/  FFMA R15, R81.reuse, R90, R15 ;  /* 0x0000005a510f7223 */ /* 0x040fe2000000000f */
[C---:B------:R-:W-:Y:S01]  /*abc0*/  FFMA R0, R81.reuse, R91, R0 ;  /* 0x0000005b51007223 */ /* 0x040fe20000000000 */
[----:B------:R-:W-:Y:S01]  /*abd0*/  FFMA R2, R81, R93, R2 ;  /* 0x0000005d51027223 */ /* 0x000fe20000000002 */
[C---:B------:R-:W-:Y:S01]  /*abe0*/  FMUL R3, R78.reuse, R18 ;  /* 0x000000124e037220 */ /* 0x040fe20000400000 */
[C---:B------:R-:W-:Y:S01]  /*abf0*/  FMUL R18, R78.reuse, R25 ;  /* 0x000000194e127220 */ /* 0x040fe20000400000 */
[----:B------:R-:W-:Y:S01]  /*ac00*/  F2FP.SATFINITE.E4M3.F32.PACK_AB_MERGE_C R14, R15, R14, RZ ;  /* 0x0000000e0f0e723e */ /* 0x000fe200048070ff */
[C---:B------:R-:W-:Y:S01]  /*ac10*/  FMUL R25, R78.reuse, R32 ;  /* 0x000000204e197220 */ /* 0x040fe20000400000 */
[C---:B------:R-:W-:Y:S01]  /*ac20*/  FFMA R3, R81.reuse, R92, R3 ;  /* 0x0000005c51037223 */ /* 0x040fe20000000003 */
[C---:B------:R-:W-:Y:S01]  /*ac30*/  FMUL R6, R78.reuse, R19 ;  /* 0x000000134e067220 */ /* 0x040fe20000400000 */
[--C-:B------:R-:W-:Y:S02]  /*ac40*/  HADD2.F32 R96, -RZ, R152.reuse.H0_H0 ;  /* 0x20000098ff607230 */ /* 0x100fe40000004100 */
[C---:B------:R-:W-:Y:S01]  /*ac50*/  FMUL R11, R78.reuse, R22 ;  /* 0x000000164e0b7220 */ /* 0x040fe20000400000 */
[----:B------:R-:W-:Y:S02]  /*ac60*/  HADD2.F32 R99, -RZ, R152.H1_H1 ;  /* 0x30000098ff637230 */ /* 0x000fe40000004100 */
[C---:B------:R-:W-:Y:S01]  /*ac70*/  FFMA R6, R81.reuse, R95, R6 ;  /* 0x0000005f51067223 */ /* 0x040fe20000000006 */
[C---:B------:R-:W-:Y:S01]  /*ac80*/  FFMA R7, R81.reuse, R94, R7 ;  /* 0x0000005e51077223 */ /* 0x040fe20000000007 */
[C---:B------:R-:W-:Y:S01]  /*ac90*/  FFMA R10, R81.reuse, R97, R10 ;  /* 0x00000061510a7223 */ /* 0x040fe2000000000a */
[C---:B------:R-:W-:Y:S01]  /*aca0*/  FFMA R11, R81.reuse, R96, R11 ;  /* 0x00000060510b7223 */ /* 0x040fe2000000000b */
[----:B------:R-:W-:Y:S01]  /*acb0*/  FMUL R22, R78, R29 ;  /* 0x0000001d4e167220 */ /* 0x000fe20000400000 */
[----:B------:R-:W-:Y:S01]  /*acc0*/  F2FP.SATFINITE.E4M3.F32.PACK_AB_MERGE_C R3, R6, R3, RZ ;  /* 0x000000030603723e */ /* 0x000fe200048070ff */
[C---:B------:R-:W-:Y:S01]  /*acd0*/  FMUL R29, R78.reuse, R36 ;  /* 0x000000244e1d7220 */ /* 0x040fe20000400000 */
        /* <DEDUP_REMOVED lines=11> */
[----:B------:R-:W-:Y:S01]  /*ad90*/  FMUL R20, R78, R27 ;  /* 0x0000001b4e147220 */ /* 0x000fe20000400000 */
[--C-:B------:R-:W-:Y:S01]  /*ada0*/  HADD2.F32 R104, -RZ, R154.reuse.H0_H0 ;  /* 0x2000009aff687230 */ /* 0x100fe20000004100 */
[----:B------:R-:W-:Y:S01]  /*adb0*/  F2FP.SATFINITE.E4M3.F32.PACK_AB_MERGE_C R16, R10, R7, R16 ;  /* 0x000000070a10723e */ /* 0x000fe20004807010 */
[----:B------:R-:W-:Y:S02]  /*adc0*/  HADD2.F32 R107, -RZ, R154.H1_H1 ;  /* 0x3000009aff6b7230 */ /* 0x000fe40000004100 */
        /* <DEDUP_REMOVED lines=28> */
[----:B------:R-:W-:Y:S01]  /*af90*/  F2FP.F16.E4M3.UNPACK_B R159, R159.H1 ;  /* 0x0000009fff9f723e */ /* 0x000fe200030006ff */
[----:B------:R-:W-:Y:S01]  /*afa0*/  FMUL R38, R78, R45 ;  /* 0x0000002d4e267220 */ /* 0x000fe20000400000 */
[----:B------:R-:W-:Y:S01]  /*afb0*/  F2FP.SATFINITE.E4M3.F32.PACK_AB_MERGE_C R19, R28, R27, RZ ;  /* 0x0000001b1c13723e */ /* 0x000fe200048070ff */
[----:B------:R-:W-:Y:S01]  /*afc0*/  FFMA R31, R81, R112, R31 ;  /* 0x00000070511f7223 */ /* 0x000fe2000000001f */
[C---:B------:R-:W-:Y:S01]  /*afd0*/  FMUL R45, R78.reuse, R52 ;  /* 0x000000344e2d7220 */ /* 0x040fe20000400000 */
[C---:B------:R-:W-:Y:S01]  /*afe0*/  FMUL R52, R78.reuse, R59 ;  /* 0x0000003b4e347220 */ /* 0x040fe20000400000 */
[----:B------:R-:W-:Y:S01]  /*aff0*/  F2FP.F16.E4M3.UNPACK_B R160, R160.H1 ;  /* 0x000000a0ffa0723e */ /* 0x000fe200030006ff */
[C---:B------:R-:W-:Y:S01]  /*b000*/  FMUL R59, R78.reuse, R66 ;  /* 0x000000424e3b7220 */ /* 0x040fe20000400000 */
[----:B------:R-:W-:Y:S01]  /*b010*/  F2FP.SATFINITE.E4M3.F32.PACK_AB_MERGE_C R66, R13, R12, R14 ;  /* 0x0000000c0d42723e */ /* 0x000fe2000480700e */
        /* <DEDUP_REMOVED lines=11> */
[C---:B------:R-:W-:Y:S01]  /*b0d0*/  FFMA R35, R81.reuse, R116, R35 ;  /* 0x0000007451237223 */ /* 0x040fe20000000023 */
[C---:B------:R-:W-:Y:S01]  /*b0e0*/  FMUL R36, R78.reuse, R43 ;  /* 0x0000002b4e247220 */ /* 0x040fe20000400000 */
[--C-:B------:R-:W-:Y:S02]  /*b0f0*/  HADD2.F32 R120, -RZ, R158.reuse.H0_H0 ;  /* 0x2000009eff787230 */ /* 0x100fe40000004100 */
[C---:B------:R-:W-:Y:S01]  /*b100*/  FMUL R39, R78.reuse, R46 ;  /* 0x0000002e4e277220 */ /* 0x040fe20000400000 */
[----:B------:R-:W-:Y:S02]  /*b110*/  HADD2.F32 R123, -RZ, R158.H1_H1 ;  /* 0x3000009eff7b7230 */ /* 0x000fe40000004100 */
        /* <DEDUP_REMOVED lines=11> */
[C---:B------:R-:W-:Y:S01]  /*b1d0*/  FFMA R42, R81.reuse, R125, R42 ;  /* 0x0000007d512a7223 */ /* 0x040fe2000000002a */
[C---:B------:R-:W-:Y:S01]  /*b1e0*/  FMUL R46, R78.reuse, R53 ;  /* 0x000000354e2e7220 */ /* 0x040fe20000400000 */
[--C-:B------:R-:W-:Y:S02]  /*b1f0*/  HADD2.F32 R128, -RZ, R160.reuse.H0_H0 ;  /* 0x200000a0ff807230 */ /* 0x100fe40000004100 */
[C---:B------:R-:W-:Y:S01]  /*b200*/  FMUL R50, R78.reuse, R57 ;  /* 0x000000394e327220 */ /* 0x040fe20000400000 */
[C---:B------:R-:W-:Y:S01]  /*b210*/  FMUL R51, R78.reuse, R58 ;  /* 0x0000003a4e337220 */ /* 0x040fe20000400000 */
[C---:B------:R-:W-:Y:S01]  /*b220*/  FMUL R53, R78.reuse, R60 ;  /* 0x0000003c4e357220 */ /* 0x040fe20000400000 */
[C---:B------:R-:W-:Y:S01]  /*b230*/  FFMA R43, R81.reuse, R124, R43 ;  /* 0x0000007c512b7223 */ /* 0x040fe2000000002b */
[----:B------:R-:W-:Y:S02]  /*b240*/  HADD2.F32 R131, -RZ, R160.H1_H1 ;  /* 0x300000a0ff837230 */ /* 0x000fe40000004100 */
[C---:B------:R-:W-:Y:S01]  /*b250*/  FMUL R47, R78.reuse, R54 ;  /* 0x000000364e2f7220 */ /* 0x040fe20000400000 */
[C---:B------:R-:W-:Y:S01]  /*b260*/  FMUL R57, R78.reuse, R64 ;  /* 0x000000404e397220 */ /* 0x040fe20000400000 */
[C---:B------:R-:W-:Y:S01]  /*b270*/  FMUL R58, R78.reuse, R65 ;  /* 0x000000414e3a7220 */ /* 0x040fe20000400000 */
[C---:B------:R-:W-:Y:S01]  /*b280*/  FMUL R60, R78.reuse, R67 ;  /* 0x000000434e3c7220 */ /* 0x040fe20000400000 */
[----:B------:R-:W-:Y:S01]  /*b290*/  FFMA R44, R81, R127, R44 ;  /* 0x0000007f512c7223 */ /* 0x000fe2000000002c */
[C---:B------:R-:W-:Y:S01]  /*b2a0*/  FMUL R48, R78.reuse, R55 ;  /* 0x000000374e307220 */ /* 0x040fe20000400000 */
[----:B------:R-:W-:Y:S01]  /*b2b0*/  F2FP.SATFINITE.E4M3.F32.PACK_AB_MERGE_C R64, R5, R4, R86 ;  /* 0x000000040540723e */ /* 0x000fe20004807056 */
[----:B------:R-:W-:Y:S01]  /*b2c0*/  FFMA R45, R81, R126, R45 ;  /* 0x0000007e512d7223 */ /* 0x000fe2000000002d */
[----:B------:R-:W-:Y:S01]  /*b2d0*/  F2FP.SATFINITE.E4M3.F32.PACK_AB_MERGE_C R65, R9, R8, R138 ;  /* 0x000000080941723e */ /* 0x000fe2000480708a */
[----:B------:R-:W-:Y:S01]  /*b2e0*/  FMUL R49, R78, R56 ;  /* 0x000000384e317220 */ /* 0x000fe20000400000 */
[----:B------:R-:W-:Y:S01]  /*b2f0*/  F2FP.SATFINITE.E4M3.F32.PACK_AB_MERGE_C R67, R2, R0, R3 ;  /* 0x000000000243723e */ /* 0x000fe20004807003 */
[C---:B------:R-:W-:Y:S01]  /*b300*/  FFMA R46, R81.reuse, R129, R46 ;  /* 0x00000081512e7223 */ /* 0x040fe2000000002e */
[----:B------:R-:W-:Y:S01]  /*b310*/  F2FP.F16.E4M3.UNPACK_B R162, R162.H1 ;  /* 0x000000a2ffa2723e */ /* 0x000fe200030006ff */
[--C-:B------:R-:W-:Y:S02]  /*b320*/  HADD2.F32 R132, -RZ, R161.reuse.H0_H0 ;  /* 0x200000a1ff847230 */ /* 0x100fe40000004100 */
[C---:B------:R-:W-:Y:S01]  /*b330*/  FFMA R47, R81.reuse, R128, R47 ;  /* 0x00000080512f7223 */ /* 0x040fe2000000002f */
[----:B------:R1:W-:Y:S01]  /*b340*/  STS.128 [R172+UR49+0xa200], R64 ;  /* 0x00a20040ac007988 */ /* 0x0003e20008000c31 */
[----:B------:R-:W-:Y:S02]  /*b350*/  HADD2.F32 R135, -RZ, R161.H1_H1 ;  /* 0x300000a1ff877230 */ /* 0x000fe40000004100 */
[C---:B------:R-:W-:Y:S01]  /*b360*/  FFMA R48, R81.reuse, R131, R48 ;  /* 0x0000008351307223 */ /* 0x040fe20000000030 */
[C---:B------:R-:W-:Y:S01]  /*b370*/  FFMA R49, R81.reuse, R130, R49 ;  /* 0x0000008251317223 */ /* 0x040fe20000000031 */
[----:B------:R-:W-:Y:S01]  /*b380*/  F2FP.F16.E4M3.UNPACK_B R163, R163.H1 ;  /* 0x000000a3ffa3723e */ /* 0x000fe200030006ff */
[C---:B------:R-:W-:Y:S01]  /*b390*/  FFMA R50, R81.reuse, R133, R50 ;  /* 0x0000008551327223 */ /* 0x040fe20000000032 */
[----:B------:R-:W-:Y:S01]  /*b3a0*/  FMUL R54, R78, R61 ;  /* 0x0000003d4e367220 */ /* 0x000fe20000400000 */
[--C-:B------:R-:W-:Y:S01]  /*b3b0*/  HADD2.F32 R136, -RZ, R162.reuse.H0_H0 ;  /* 0x200000a2ff887230 */ /* 0x100fe20000004100 */
[----:B------:R1:W-:Y:S01]  /*b3c0*/  STS.128 [R193+0xa010], R16 ;  /* 0x00a01010c1007388 */ /* 0x0003e20000000c00 */
[----:B------:R-:W-:Y:S01]  /*b3d0*/  F2FP.SATFINITE.E4M3.F32.PACK_AB_MERGE_C R35, R36, R35, RZ ;  /* 0x000000232423723e */ /* 0x000fe200048070ff */
[C---:B------:R-:W-:Y:S01]  /*b3e0*/  FFMA R51, R81.reuse, R132, R51 ;  /* 0x0000008451337223 */ /* 0x040fe20000000033 */
[----:B------:R-:W-:Y:S01]  /*b3f0*/  F2FP.SATFINITE.E4M3.F32.PACK_AB_MERGE_C R39, R40, R39, RZ ;  /* 0x000000272827723e */ /* 0x000fe200048070ff */
[----:B------:R-:W-:Y:S02]  /*b400*/  HADD2.F32 R139, -RZ, R162.H1_H1 ;  /* 0x300000a2ff8b7230 */ /* 0x000fe40000004100 */
[C---:B------:R-:W-:Y:S01]  /*b410*/  FMUL R55, R78.reuse, R62 ;  /* 0x0000003e4e377220 */ /* 0x040fe20000400000 */
[C---:B------:R-:W-:Y:S01]  /*b420*/  FFMA R52, R81.reuse, R135, R52 ;  /* 0x0000008751347223 */ /* 0x040fe20000000034 */
[----:B------:R-:W-:Y:S01]  /*b430*/  FMUL R56, R78, R63 ;  /* 0x0000003f4e387220 */ /* 0x000fe20000400000 */
[C---:B------:R-:W-:Y:S01]  /*b440*/  FFMA R53, R81.reuse, R134, R53 ;  /* 0x0000008651357223 */ /* 0x040fe20000000035 */
[C---:B------:R-:W-:Y:S01]  /*b450*/  FFMA R54, R81.reuse, R137, R54 ;  /* 0x0000008951367223 */ /* 0x040fe20000000036 */
[--C-:B------:R-:W-:Y:S02]  /*b460*/  HADD2.F32 R84, -RZ, R163.reuse.H0_H0 ;  /* 0x200000a3ff547230 */ /* 0x100fe40000004100 */
[C---:B------:R-:W-:Y:S01]  /*b470*/  FFMA R55, R81.reuse, R136, R55 ;  /* 0x0000008851377223 */ /* 0x040fe20000000037 */
[----:B------:R-:W-:Y:S02]  /*b480*/  HADD2.F32 R85, -RZ, R163.H1_H1 ;  /* 0x300000a3ff557230 */ /* 0x000fe40000004100 */
[C---:B------:R-:W-:Y:S01]  /*b490*/  FFMA R56, R81.reuse, R139, R56 ;  /* 0x0000008b51387223 */ /* 0x040fe20000000038 */
[----:B------:R-:W-:Y:S01]  /*b4a0*/  F2FP.SATFINITE.E4M3.F32.PACK_AB_MERGE_C R43, R44, R43, RZ ;  /* 0x0000002b2c2b723e */ /* 0x000fe200048070ff */
[C---:B------:R-:W-:Y:S01]  /*b4b0*/  FFMA R57, R81.reuse, R82, R57 ;  /* 0x0000005251397223 */ /* 0x040fe20000000039 */
[C---:B------:R-:W-:Y:S01]  /*b4c0*/  FFMA R58, R81.reuse, R83, R58 ;  /* 0x00000053513a7223 */ /* 0x040fe2000000003a */
[C---:B------:R-:W-:Y:S01]  /*b4d0*/  FFMA R59, R81.reuse, R84, R59 ;  /* 0x00000054513b7223 */ /* 0x040fe2000000003b */
[----:B------:R-:W-:Y:S01]  /*b4e0*/  F2FP.SATFINITE.E4M3.F32.PACK_AB_MERGE_C R33, R34, R33, R35 ;  /* 0x000000212221723e */ /* 0x000fe20004807023 */
[----:B------:R-:W-:Y:S01]  /*b4f0*/  FFMA R60, R81, R85, R60 ;  /* 0x00000055513c7223 */ /* 0x000fe2000000003c */
[----:B------:R-:W-:Y:S02]  /*b500*/  F2FP.SATFINITE.E4M3.F32.PACK_AB_MERGE_C R32, R30, R29, R32 ;  /* 0x0000001d1e20723e */ /* 0x000fe40004807020 */
        /* <DEDUP_REMOVED lines=11> */
[----:B------:R-:W-:Y:S03]  /*b5c0*/  IADD3 R76, PT, PT, R76, 0x1, RZ ;  /* 0x000000014c4c7810 */ /* 0x000fe60007ffe0ff */
        /* <DEDUP_REMOVED lines=18> */
.L_x_143:
[----:B------:R-:W-:Y:S05]  /*b6f0*/  BSYNC.RECONVERGENT B0 ;  /* 0x0000000000007941 */ /* 0x000fea0003800200 */
.L_x_142:
[----:B------:R-:W-:Y:S01]  /*b700*/  BAR.SYNC.DEFER_BLOCKING 0x1, 0x80 ;  /* 0x0042000000007b1d */ /* 0x000fe20000010000 */
[----:B------:R-:W-:Y:S01]  /*b710*/  ISETP.NE.AND P2, PT, R190, RZ, PT ;  /* 0x000000ffbe00720c */ /* 0x000fe20003f45270 */
[----:B------:R-:W-:Y:S01]  /*b720*/  IMAD.IADD R20, R75, 0x1, R147 ;  /* 0x000000014b147824 */ /* 0x000fe200078e0293 */
[----:B------:R-:W-:Y:S01]  /*b730*/  ISETP.NE.AND P0, PT, R192, 0x2, PT ;  /* 0x00000002c000780c */ /* 0x000fe20003f05270 */
[----:B------:R-:W-:Y:S01]  /*b740*/  IMAD.IADD R21, R77, 0x1, R170 ;  /* 0x000000014d157824 */ /* 0x000fe200078e02aa */
[----:B------:R-:W-:Y:S02]  /*b750*/  ISETP.NE.AND P1, PT, R76, 0x2, PT ;  /* 0x000000024c00780c */ /* 0x000fe40003f25270 */
[----:B------:R-:W-:Y:S02]  /*b760*/  SEL R3, RZ, 0x1, P0 ;  /* 0x00000001ff037807 */ /* 0x000fe40000000000 */
[----:B------:R-:W-:Y:S02]  /*b770*/  SEL R0, RZ, 0x1, P1 ;  /* 0x00000001ff007807 */ /* 0x000fe40000800000 */
[----:B------:R-:W-:Y:S02]  /*b780*/  LOP3.LUT R182, R182, R3, RZ, 0x3c, !PT ;  /* 0x00000003b6b67212 */ /* 0x000fe400078e3cff */
[----:B------:R-:W-:Y:S02]  /*b790*/  LOP3.LUT R183, R183, R0, RZ, 0x3c, !PT ;  /* 0x00000000b7b77212 */ /* 0x000fe400078e3cff */
[----:B------:R-:W-:Y:S02]  /*b7a0*/  @P2 R2UR UR36, R179 ;  /* 0x00000000b32422ca */ /* 0x000fe400000e0000 */
[----:B------:R-:W-:Y:S02]  /*b7b0*/  SEL R192, R192, RZ, P0 ;  /* 0x000000ffc0c07207 */ /* 0x000fe40000000000 */
[----:B------:R-:W-:Y:S01]  /*b7c0*/  SEL R76, R76, RZ, P1 ;  /* 0x000000ff4c4c7207 */ /* 0x000fe20000800000 */
[----:B------:R-:W-:Y:S10]  /*b7d0*/  @P2 BRA `(.L_x_144) ;  /* 0xffffff9800dc2947 */ /* 0x000ff4000383ffff */
[----:B------:R-:W-:Y:S05]  /*b7e0*/  EXIT ;  /* 0x000000000000794d */ /* 0x000fea0003800000 */
.L_x_24:
[----:B--2---:R2:W4:Y:S02]  /*b7f0*/  SYNCS.PHASECHK.TRANS64.TRYWAIT P0, [R3+URZ+0xf0], R2 ;  /* 0x0000f002030075a7 */ /* 0x00452400080011ff */
[----:B----4-:R-:W-:Y:S05]  /*b800*/  @!P0 NANOSLEEP.SYNCS 0x989680 ;  /* 0x009896800000895d */ /* 0x010fea0003900000 */
[----:B------:R-:W4:Y:S02]  /*b810*/  @!P0 SYNCS.PHASECHK.TRANS64 P0, [R3+URZ+0xf0], R2 ;  /* 0x0000f002030085a7 */ /* 0x000f2400080010ff */
[----:B----4-:R-:W-:Y:S05]  /*b820*/  @!P0 BRA `(.L_x_24) ;  /* 0xfffffffc00f08947 */ /* 0x010fea000383ffff */
[----:B------:R-:W-:Y:S05]  /*b830*/  BRA `(.L_x_145) ;  /* 0xffffff5c00e87947 */ /* 0x000fea000383ffff */
.L_x_27:
[----:B-1----:R-:W-:-:S07]  /*b840*/  MOV R2, UR33 ;  /* 0x0000002100027c02 */ /* 0x002fce0008000f00 */
.L_x_146:
[----:B-1----:R1:W2:Y:S02]  /*b850*/  SYNCS.PHASECHK.TRANS64.TRYWAIT P0, [R2+URZ+0x28], R5 ;  /* 0x00002805020075a7 */ /* 0x0022a400080011ff */
[----:B--2---:R-:W-:Y:S05]  /*b860*/  @!P0 NANOSLEEP.SYNCS 0x989680 ;  /* 0x009896800000895d */ /* 0x004fea0003900000 */
[----:B------:R-:W2:Y:S02]  /*b870*/  @!P0 SYNCS.PHASECHK.TRANS64 P0, [R2+URZ+0x28], R5 ;  /* 0x00002805020085a7 */ /* 0x000ea400080010ff */
[----:B--2---:R-:W-:Y:S05]  /*b880*/  @!P0 BRA `(.L_x_146) ;  /* 0xfffffffc00f08947 */ /* 0x004fea000383ffff */
[----:B------:R-:W-:Y:S05]  /*b890*/  BRA `(.L_x_26) ;  /* 0xffffff60004c7947 */ /* 0x000fea000383ffff */
.L_x_34:
[----:B-1----:R-:W-:-:S07]  /*b8a0*/  MOV R2, UR17 ;  /* 0x0000001100027c02 */ /* 0x002fce0008000f00 */
.L_x_147:
[----:B-1----:R1:W2:Y:S02]  /*b8b0*/  SYNCS.PHASECHK.TRANS64.TRYWAIT P0, [R2+URZ+0x28], R5 ;  /* 0x00002805020075a7 */ /* 0x0022a400080011ff */
[----:B--2---:R-:W-:Y:S05]  /*b8c0*/  @!P0 NANOSLEEP.SYNCS 0x989680 ;  /* 0x009896800000895d */ /* 0x004fea0003900000 */
[----:B------:R-:W2:Y:S02]  /*b8d0*/  @!P0 SYNCS.PHASECHK.TRANS64 P0, [R2+URZ+0x28], R5 ;  /* 0x00002805020085a7 */ /* 0x000ea400080010ff */
[----:B--2---:R-:W-:Y:S05]  /*b8e0*/  @!P0 BRA `(.L_x_147) ;  /* 0xfffffffc00f08947 */ /* 0x004fea000383ffff */
[----:B------:R-:W-:Y:S05]  /*b8f0*/  BRA `(.L_x_33) ;  /* 0xffffff6400047947 */ /* 0x000fea000383ffff */
.L_x_39:
[----:B-1----:R1:W2:Y:S02]  /*b900*/  SYNCS.PHASECHK.TRANS64.TRYWAIT P0, [R2+URZ+0xa0], R3 ;  /* 0x0000a003020075a7 */ /* 0x0022a400080011ff */
[----:B--2---:R-:W-:Y:S05]  /*b910*/  @!P0 NANOSLEEP.SYNCS 0x989680 ;  /* 0x009896800000895d */ /* 0x004fea0003900000 */
[----:B------:R-:W2:Y:S02]  /*b920*/  @!P0 SYNCS.PHASECHK.TRANS64 P0, [R2+URZ+0xa0], R3 ;  /* 0x0000a003020085a7 */ /* 0x000ea400080010ff */
[----:B--2---:R-:W-:Y:S05]  /*b930*/  @!P0 BRA `(.L_x_39) ;  /* 0xfffffffc00f08947 */ /* 0x004fea000383ffff */
[----:B------:R-:W-:Y:S05]  /*b940*/  BRA `(.L_x_148) ;  /* 0xffffff6400a47947 */ /* 0x000fea000383ffff */
.L_x_43:
[----:B---3--:R-:W-:-:S07]  /*b950*/  MOV R0, UR4 ;  /* 0x0000000400007c02 */ /* 0x008fce0008000f00 */
.L_x_149:
[----:B-1----:R1:W2:Y:S02]  /*b960*/  SYNCS.PHASECHK.TRANS64.TRYWAIT P0, [R0+URZ], R3 ;  /* 0x00000003000075a7 */ /* 0x0022a400080011ff */
[----:B--2---:R-:W-:Y:S05]  /*b970*/  @!P0 NANOSLEEP.SYNCS 0x989680 ;  /* 0x009896800000895d */ /* 0x004fea0003900000 */
[----:B------:R-:W2:Y:S02]  /*b980*/  @!P0 SYNCS.PHASECHK.TRANS64 P0, [R0+URZ], R3 ;  /* 0x00000003000085a7 */ /* 0x000ea400080010ff */
[----:B--2---:R-:W-:Y:S05]  /*b990*/  @!P0 BRA `(.L_x_149) ;  /* 0xfffffffc00f08947 */ /* 0x004fea000383ffff */
[----:B------:R-:W-:Y:S05]  /*b9a0*/  BRA `(.L_x_150) ;  /* 0xffffff6c00147947 */ /* 0x000fea000383ffff */
.L_x_44:
[----:B---3--:R-:W-:-:S07]  /*b9b0*/  MOV R0, UR4 ;  /* 0x0000000400007c02 */ /* 0x008fce0008000f00 */
.L_x_151:
[----:B-1----:R1:W2:Y:S02]  /*b9c0*/  SYNCS.PHASECHK.TRANS64.TRYWAIT P0, [R0+URZ], R3 ;  /* 0x00000003000075a7 */ /* 0x0022a400080011ff */
[----:B--2---:R-:W-:Y:S05]  /*b9d0*/  @!P0 NANOSLEEP.SYNCS 0x989680 ;  /* 0x009896800000895d */ /* 0x004fea0003900000 */
[----:B------:R-:W2:Y:S02]  /*b9e0*/  @!P0 SYNCS.PHASECHK.TRANS64 P0, [R0+URZ], R3 ;  /* 0x00000003000085a7 */ /* 0x000ea400080010ff */
[----:B--2---:R-:W-:Y:S05]  /*b9f0*/  @!P0 BRA `(.L_x_151) ;  /* 0xfffffffc00f08947 */ /* 0x004fea000383ffff */
[----:B------:R-:W-:Y:S05]  /*ba00*/  BRA `(.L_x_152) ;  /* 0xffffff6c00207947 */ /* 0x000fea000383ffff */
.L_x_45:
[----:B---3--:R-:W-:-:S07]  /*ba10*/  MOV R0, UR4 ;  /* 0x0000000400007c02 */ /* 0x008fce0008000f00 */
.L_x_153:
[----:B-1----:R1:W2:Y:S02]  /*ba20*/  SYNCS.PHASECHK.TRANS64.TRYWAIT P0, [R0+URZ], R3 ;  /* 0x00000003000075a7 */ /* 0x0022a400080011ff */
[----:B--2---:R-:W-:Y:S05]  /*ba30*/  @!P0 NANOSLEEP.SYNCS 0x989680 ;  /* 0x009896800000895d */ /* 0x004fea0003900000 */
[----:B------:R-:W2:Y:S02]  /*ba40*/  @!P0 SYNCS.PHASECHK.TRANS64 P0, [R0+URZ], R3 ;  /* 0x00000003000085a7 */ /* 0x000ea400080010ff */
[----:B--2---:R-:W-:Y:S05]  /*ba50*/  @!P0 BRA `(.L_x_153) ;  /* 0xfffffffc00f08947 */ /* 0x004fea000383ffff */
[----:B------:R-:W-:Y:S05]  /*ba60*/  BRA `(.L_x_154) ;  /* 0xffffff6c002c7947 */ /* 0x000fea000383ffff */
.L_x_46:
[----:B---3--:R-:W-:-:S07]  /*ba70*/  MOV R0, UR4 ;  /* 0x0000000400007c02 */ /* 0x008fce0008000f00 */
.L_x_155:
[----:B-1----:R1:W2:Y:S02]  /*ba80*/  SYNCS.PHASECHK.TRANS64.TRYWAIT P0, [R0+URZ], R3 ;  /* 0x00000003000075a7 */ /* 0x0022a400080011ff */
[----:B--2---:R-:W-:Y:S05]  /*ba90*/  @!P0 NANOSLEEP.SYNCS 0x989680 ;  /* 0x009896800000895d */ /* 0x004fea0003900000 */
[----:B------:R-:W2:Y:S02]  /*baa0*/  @!P0 SYNCS.PHASECHK.TRANS64 P0, [R0+URZ], R3 ;  /* 0x00000003000085a7 */ /* 0x000ea400080010ff */
[----:B--2---:R-:W-:Y:S05]  /*bab0*/  @!P0 BRA `(.L_x_155) ;  /* 0xfffffffc00f08947 */ /* 0x004fea000383ffff */
[----:B------:R-:W-:Y:S05]  /*bac0*/  BRA `(.L_x_156) ;  /* 0xffffff6c00387947 */ /* 0x000fea000383ffff */
.L_x_49:
[----:B-1----:R1:W2:Y:S02]  /*bad0*/  SYNCS.PHASECHK.TRANS64.TRYWAIT P0, [R0+URZ+0xe0], R5 ;  /* 0x0000e005000075a7 */ /* 0x0022a400080011ff */
[----:B--2---:R-:W-:Y:S05]  /*bae0*/  @!P0 NANOSLEEP.SYNCS 0x989680 ;  /* 0x009896800000895d */ /* 0x004fea0003900000 */
[----:B------:R-:W2:Y:S02]  /*baf0*/  @!P0 SYNCS.PHASECHK.TRANS64 P0, [R0+URZ+0xe0], R5 ;  /* 0x0000e005000085a7 */ /* 0x000ea400080010ff */
[----:B--2---:R-:W-:Y:S05]  /*bb00*/  @!P0 BRA `(.L_x_49) ;  /* 0xfffffffc00f08947 */ /* 0x004fea000383ffff */
[----:B------:R-:W-:Y:S05]  /*bb10*/  BRA `(.L_x_157) ;  /* 0xffffff6c00987947 */ /* 0x000fea000383ffff */
.L_x_50:
[----:B------:R-:W-:-:S07]  /*bb20*/  MOV R0, UR5 ;  /* 0x0000000500007c02 */ /* 0x000fce0008000f00 */
.L_x_158:
[----:B-1----:R1:W2:Y:S02]  /*bb30*/  SYNCS.PHASECHK.TRANS64.TRYWAIT P0, [R0+URZ+0xb0], R7 ;  /* 0x0000b007000075a7 */ /* 0x0022a400080011ff */
[----:B--2---:R-:W-:Y:S05]  /*bb40*/  @!P0 NANOSLEEP.SYNCS 0x989680 ;  /* 0x009896800000895d */ /* 0x004fea0003900000 */
[----:B------:R-:W2:Y:S02]  /*bb50*/  @!P0 SYNCS.PHASECHK.TRANS64 P0, [R0+URZ+0xb0], R7 ;  /* 0x0000b007000085a7 */ /* 0x000ea400080010ff */
[----:B--2---:R-:W-:Y:S05]  /*bb60*/  @!P0 BRA `(.L_x_158) ;  /* 0xfffffffc00f08947 */ /* 0x004fea000383ffff */
[----:B------:R-:W-:Y:S05]  /*bb70*/  BRA `(.L_x_159) ;  /* 0xffffff6c00a87947 */ /* 0x000fea000383ffff */
.L_x_51:
[----:B-1----:R1:W2:Y:S02]  /*bb80*/  SYNCS.PHASECHK.TRANS64.TRYWAIT P1, [R0+URZ+0xa0], R5 ;  /* 0x0000a005000075a7 */ /* 0x0022a400080211ff */
[----:B--2---:R-:W-:Y:S05]  /*bb90*/  @!P1 NANOSLEEP.SYNCS 0x989680 ;  /* 0x009896800000995d */ /* 0x004fea0003900000 */
[----:B------:R-:W2:Y:S02]  /*bba0*/  @!P1 SYNCS.PHASECHK.TRANS64 P1, [R0+URZ+0xa0], R5 ;  /* 0x0000a005000095a7 */ /* 0x000ea400080210ff */
[----:B--2---:R-:W-:Y:S05]  /*bbb0*/  @!P1 BRA `(.L_x_51) ;  /* 0xfffffffc00f09947 */ /* 0x004fea000383ffff */
[----:B------:R-:W-:Y:S05]  /*bbc0*/  BRA `(.L_x_160) ;  /* 0xffffff6c00d87947 */ /* 0x000fea000383ffff */
.L_x_54:
[----:B------:R-:W-:-:S07]  /*bbd0*/  MOV R0, UR5 ;  /* 0x0000000500007c02 */ /* 0x000fce0008000f00 */
.L_x_161:
[----:B-1----:R1:W2:Y:S02]  /*bbe0*/  SYNCS.PHASECHK.TRANS64.TRYWAIT P0, [R0+URZ+0xb0], R3 ;  /* 0x0000b003000075a7 */ /* 0x0022a400080011ff */
[----:B--2---:R-:W-:Y:S05]  /*bbf0*/  @!P0 NANOSLEEP.SYNCS 0x989680 ;  /* 0x009896800000895d */ /* 0x004fea0003900000 */
[----:B------:R-:W2:Y:S02]  /*bc00*/  @!P0 SYNCS.PHASECHK.TRANS64 P0, [R0+URZ+0xb0], R3 ;  /* 0x0000b003000085a7 */ /* 0x000ea400080010ff */
[----:B--2---:R-:W-:Y:S05]  /*bc10*/  @!P0 BRA `(.L_x_161) ;  /* 0xfffffffc00f08947 */ /* 0x004fea000383ffff */
[----:B------:R-:W-:Y:S05]  /*bc20*/  BRA `(.L_x_53) ;  /* 0xffffff70002c7947 */ /* 0x000fea000383ffff */
.L_x_63:
[----:B-1----:R-:W-:-:S04]  /*bc30*/  MOV R4, UR6 ;  /* 0x0000000600047c02 */ /* 0x002fc80008000f00 */
[----:B------:R1:W2:Y:S03]  /*bc40*/  SYNCS.PHASECHK.TRANS64.TRYWAIT P0, [R4+URZ+0x8], R5 ;  /* 0x00000805040075a7 */ /* 0x0002a600080011ff */
[----:B--2---:R-:W-:Y:S05]  /*bc50*/  @!P0 NANOSLEEP.SYNCS 0x989680 ;  /* 0x009896800000895d */ /* 0x004fea0003900000 */
[----:B------:R-:W2:Y:S02]  /*bc60*/  @!P0 SYNCS.PHASECHK.TRANS64 P0, [R4+URZ+0x8], R5 ;  /* 0x00000805040085a7 */ /* 0x000ea400080010ff */
[----:B--2---:R-:W-:Y:S05]  /*bc70*/  @!P0 BRA `(.L_x_63) ;  /* 0xfffffffc00ec8947 */ /* 0x004fea000383ffff */
[----:B------:R-:W-:Y:S05]  /*bc80*/  BRA `(.L_x_62) ;  /* 0xffffff7000e07947 */ /* 0x000fea000383ffff */
.L_x_65:
[----:B------:R-:W-:Y:S01]  /*bc90*/  BSSY B0, `(.L_x_162) ;  /* 0x0000006000007945 */ /* 0x000fe20003800000 */
[----:B------:R-:W-:-:S07]  /*bca0*/  MOV R15, 0xffffffff ;  /* 0xffffffff000f7802 */ /* 0x000fce0000000f00 */
[----:B-1---5:R-:W-:Y:S05]  /*bcb0*/  WARPSYNC.COLLECTIVE R15, `(.L_x_163) ;  /* 0x000000000f0c7348 */ /* 0x022fea0003c00000 */
[----:B------:R-:W-:Y:S02]  /*bcc0*/  ELECT P6, UR79, PT ;  /* 0x00000000004f782f */ /* 0x000fe400038c0000 */
[----:B------:R-:W-:Y:S01]  /*bcd0*/  MOV R14, UR79 ;  /* 0x0000004f000e7c02 */ /* 0x000fe20008000f00 */
[----:B-1---5:R-:W-:Y:S10]  /*bce0*/  ENDCOLLECTIVE ;  /* 0x000000000000791b */ /* 0x022ff40003800000 */
.L_x_163:
[----:B------:R-:W-:Y:S05]  /*bcf0*/  BSYNC B0 ;  /* 0x0000000000007941 */ /* 0x000fea0003800000 */
.L_x_162:
[----:B------:R-:W-:Y:S05]  /*bd00*/  BRA `(.L_x_164) ;  /* 0xffffff7400107947 */ /* 0x000fea000383ffff */
.L_x_67:
[----:B-1----:R-:W-:-:S04]  /*bd10*/  MOV R2, UR6 ;  /* 0x0000000600027c02 */ /* 0x002fc80008000f00 */
[----:B------:R1:W2:Y:S03]  /*bd20*/  SYNCS.PHASECHK.TRANS64.TRYWAIT P0, [R2+URZ+0x8], R3 ;  /* 0x00000803020075a7 */ /* 0x0002a600080011ff */
[----:B--2---:R-:W-:Y:S05]  /*bd30*/  @!P0 NANOSLEEP.SYNCS 0x989680 ;  /* 0x009896800000895d */ /* 0x004fea0003900000 */
[----:B------:R-:W2:Y:S02]  /*bd40*/  @!P0 SYNCS.PHASECHK.TRANS64 P0, [R2+URZ+0x8], R3 ;  /* 0x00000803020085a7 */ /* 0x000ea400080010ff */
[----:B--2---:R-:W-:Y:S05]  /*bd50*/  @!P0 BRA `(.L_x_67) ;  /* 0xfffffffc00ec8947 */ /* 0x004fea000383ffff */
[----:B------:R-:W-:Y:S05]  /*bd60*/  BRA `(.L_x_66) ;  /* 0xffffff7400147947 */ /* 0x000fea000383ffff */
.L_x_68:
[----:B-1----:R1:W2:Y:S02]  /*bd70*/  SYNCS.PHASECHK.TRANS64.TRYWAIT P0, [R0+URZ+0xa0], R5 ;  /* 0x0000a005000075a7 */ /* 0x0022a400080011ff */
[----:B--2---:R-:W-:Y:S05]  /*bd80*/  @!P0 NANOSLEEP.SYNCS 0x989680 ;  /* 0x009896800000895d */ /* 0x004fea0003900000 */
[----:B------:R-:W2:Y:S02]  /*bd90*/  @!P0 SYNCS.PHASECHK.TRANS64 P0, [R0+URZ+0xa0], R5 ;  /* 0x0000a005000085a7 */ /* 0x000ea400080010ff */
[----:B--2---:R-:W-:Y:S05]  /*bda0*/  @!P0 BRA `(.L_x_68) ;  /* 0xfffffffc00f08947 */ /* 0x004fea000383ffff */
[----:B------:R-:W-:Y:S05]  /*bdb0*/  BRA `(.L_x_165) ;  /* 0xffffff7800007947 */ /* 0x000fea000383ffff */
.L_x_70:
[----:B------:R-:W-:-:S07]  /*bdc0*/  MOV R0, UR9 ;  /* 0x0000000900007c02 */ /* 0x000fce0008000f00 */
.L_x_166:
[----:B-1----:R1:W2:Y:S02]  /*bdd0*/  SYNCS.PHASECHK.TRANS64.TRYWAIT P0, [R0+URZ+0xd0], R5 ;  /* 0x0000d005000075a7 */ /* 0x0022a400080011ff */
[----:B--2---:R-:W-:Y:S05]  /*bde0*/  @!P0 NANOSLEEP.SYNCS 0x989680 ;  /* 0x009896800000895d */ /* 0x004fea0003900000 */
[----:B------:R-:W2:Y:S02]  /*bdf0*/  @!P0 SYNCS.PHASECHK.TRANS64 P0, [R0+URZ+0xd0], R5 ;  /* 0x0000d005000085a7 */ /* 0x000ea400080010ff */
[----:B--2---:R-:W-:Y:S05]  /*be00*/  @!P0 BRA `(.L_x_166) ;  /* 0xfffffffc00f08947 */ /* 0x004fea000383ffff */
[----:B------:R-:W-:Y:S05]  /*be10*/  BRA `(.L_x_167) ;  /* 0xffffff78004c7947 */ /* 0x000fea000383ffff */
.L_x_73:
[----:B------:R-:W-:Y:S07]  /*be20*/  MOV R0, UR8 ;  /* 0x0000000800007c02 */ /* 0x000fee0008000f00 */
.L_x_168:
[----:B-1----:R1:W2:Y:S02]  /*be30*/  SYNCS.PHASECHK.TRANS64.TRYWAIT P0, [R0+URZ], R5 ;  /* 0x00000005000075a7 */ /* 0x0022a400080011ff */
[----:B--2---:R-:W-:Y:S05]  /*be40*/  @!P0 NANOSLEEP.SYNCS 0x989680 ;  /* 0x009896800000895d */ /* 0x004fea0003900000 */
[----:B------:R-:W2:Y:S02]  /*be50*/  @!P0 SYNCS.PHASECHK.TRANS64 P0, [R0+URZ], R5 ;  /* 0x00000005000085a7 */ /* 0x000ea400080010ff */
[----:B--2---:R-:W-:Y:S05]  /*be60*/  @!P0 BRA `(.L_x_168) ;  /* 0xfffffffc00f08947 */ /* 0x004fea000383ffff */
[----:B------:R-:W-:Y:S05]  /*be70*/  BRA `(.L_x_72) ;  /* 0xffffff7800607947 */ /* 0x000fea000383ffff */
.L_x_77:
[----:B-1----:R-:W-:-:S07]  /*be80*/  MOV R0, UR5 ;  /* 0x0000000500007c02 */ /* 0x002fce0008000f00 */
.L_x_169:
[----:B-1----:R1:W2:Y:S02]  /*be90*/  SYNCS.PHASECHK.TRANS64.TRYWAIT P0, [R0+URZ], R3 ;  /* 0x00000003000075a7 */ /* 0x0022a400080011ff */
[----:B--2---:R-:W-:Y:S05]  /*bea0*/  @!P0 NANOSLEEP.SYNCS 0x989680 ;  /* 0x009896800000895d */ /* 0x004fea0003900000 */
[----:B------:R-:W2:Y:S02]  /*beb0*/  @!P0 SYNCS.PHASECHK.TRANS64 P0, [R0+URZ], R3 ;  /* 0x00000003000085a7 */ /* 0x000ea400080010ff */
[----:B--2---:R-:W-:Y:S05]  /*bec0*/  @!P0 BRA `(.L_x_169) ;  /* 0xfffffffc00f08947 */ /* 0x004fea000383ffff */
[----:B------:R-:W-:Y:S05]  /*bed0*/  BRA `(.L_x_170) ;  /* 0xffffff7c00547947 */ /* 0x000fea000383ffff */
.L_x_80:
[----:B------:R-:W-:-:S07]  /*bee0*/  MOV R0, UR7 ;  /* 0x0000000700007c02 */ /* 0x000fce0008000f00 */
.L_x_171:
[----:B-1----:R1:W2:Y:S02]  /*bef0*/  SYNCS.PHASECHK.TRANS64.TRYWAIT P1, [R0+URZ+0x100], R3 ;  /* 0x00010003000075a7 */ /* 0x0022a400080211ff */
[----:B--2---:R-:W-:Y:S05]  /*bf00*/  @!P1 NANOSLEEP.SYNCS 0x989680 ;  /* 0x009896800000995d */ /* 0x004fea0003900000 */
[----:B------:R-:W2:Y:S02]  /*bf10*/  @!P1 SYNCS.PHASECHK.TRANS64 P1, [R0+URZ+0x100], R3 ;  /* 0x00010003000095a7 */ /* 0x000ea400080210ff */
[----:B--2---:R-:W-:Y:S05]  /*bf20*/  @!P1 BRA `(.L_x_171) ;  /* 0xfffffffc00f09947 */ /* 0x004fea000383ffff */
[----:B------:R-:W-:Y:S05]  /*bf30*/  BRA `(.L_x_172) ;  /* 0xffffff7c00a07947 */ /* 0x000fea000383ffff */
.L_x_85:
[----:B--2---:R2:W4:Y:S02]  /*bf40*/  SYNCS.PHASECHK.TRANS64.TRYWAIT P0, [R0+URZ+0xa0], R3 ;  /* 0x0000a003000075a7 */ /* 0x00452400080011ff */
[----:B----4-:R-:W-:Y:S05]  /*bf50*/  @!P0 NANOSLEEP.SYNCS 0x989680 ;  /* 0x009896800000895d */ /* 0x010fea0003900000 */
[----:B------:R-:W4:Y:S02]  /*bf60*/  @!P0 SYNCS.PHASECHK.TRANS64 P0, [R0+URZ+0xa0], R3 ;  /* 0x0000a003000085a7 */ /* 0x000f2400080010ff */
[----:B----4-:R-:W-:Y:S05]  /*bf70*/  @!P0 BRA `(.L_x_85) ;  /* 0xfffffffc00f08947 */ /* 0x010fea000383ffff */
[----:B------:R-:W-:Y:S05]  /*bf80*/  BRA `(.L_x_173) ;  /* 0xffffff8000b47947 */ /* 0x000fea000383ffff */
.L_x_88:
[----:B------:R-:W-:Y:S07]  /*bf90*/  MOV R0, UR7 ;  /* 0x0000000700007c02 */ /* 0x000fee0008000f00 */
.L_x_174:
[----:B--2---:R2:W4:Y:S02]  /*bfa0*/  SYNCS.PHASECHK.TRANS64.TRYWAIT P0, [R0+URZ+0x98], R3 ;  /* 0x00009803000075a7 */ /* 0x00452400080011ff */
[----:B----4-:R-:W-:Y:S05]  /*bfb0*/  @!P0 NANOSLEEP.SYNCS 0x989680 ;  /* 0x009896800000895d */ /* 0x010fea0003900000 */
[----:B------:R-:W4:Y:S02]  /*bfc0*/  @!P0 SYNCS.PHASECHK.TRANS64 P0, [R0+URZ+0x98], R3 ;  /* 0x00009803000085a7 */ /* 0x000f2400080010ff */
[----:B----4-:R-:W-:Y:S05]  /*bfd0*/  @!P0 BRA `(.L_x_174) ;  /* 0xfffffffc00f08947 */ /* 0x010fea000383ffff */
[----:B------:R-:W-:Y:S05]  /*bfe0*/  BRA `(.L_x_87) ;  /* 0xffffff8400947947 */ /* 0x000fea000383ffff */
.L_x_91:
[----:B------:R-:W-:Y:S07]  /*bff0*/  MOV R3, UR7 ;  /* 0x0000000700037c02 */ /* 0x000fee0008000f00 */
.L_x_175:
[----:B-1----:R1:W2:Y:S02]  /*c000*/  SYNCS.PHASECHK.TRANS64.TRYWAIT P0, [R3+URZ+0x70], R12 ;  /* 0x0000700c030075a7 */ /* 0x0022a400080011ff */
[----:B--2---:R-:W-:Y:S05]  /*c010*/  @!P0 NANOSLEEP.SYNCS 0x989680 ;  /* 0x009896800000895d */ /* 0x004fea0003900000 */
[----:B------:R-:W2:Y:S02]  /*c020*/  @!P0 SYNCS.PHASECHK.TRANS64 P0, [R3+URZ+0x70], R12 ;  /* 0x0000700c030085a7 */ /* 0x000ea400080010ff */
[----:B--2---:R-:W-:Y:S05]  /*c030*/  @!P0 BRA `(.L_x_175) ;  /* 0xfffffffc00f08947 */ /* 0x004fea000383ffff */
[----:B------:R-:W-:Y:S05]  /*c040*/  BRA `(.L_x_176) ;  /* 0xffffff88000c7947 */ /* 0x000fea000383ffff */
.L_x_92:
[----:B-1----:R-:W-:Y:S07]  /*c050*/  MOV R3, UR7 ;  /* 0x0000000700037c02 */ /* 0x002fee0008000f00 */
.L_x_177:
[----:B-1----:R1:W2:Y:S02]  /*c060*/  SYNCS.PHASECHK.TRANS64.TRYWAIT P0, [R3+URZ+0x78], R12 ;  /* 0x0000780c030075a7 */ /* 0x0022a400080011ff */
[----:B--2---:R-:W-:Y:S05]  /*c070*/  @!P0 NANOSLEEP.SYNCS 0x989680 ;  /* 0x009896800000895d */ /* 0x004fea0003900000 */
[----:B------:R-:W2:Y:S02]  /*c080*/  @!P0 SYNCS.PHASECHK.TRANS64 P0, [R3+URZ+0x78], R12 ;  /* 0x0000780c030085a7 */ /* 0x000ea400080010ff */
[----:B--2---:R-:W-:Y:S05]  /*c090*/  @!P0 BRA `(.L_x_177) ;  /* 0xfffffffc00f08947 */ /* 0x004fea000383ffff */
[----:B------:R-:W-:Y:S05]  /*c0a0*/  BRA `(.L_x_178) ;  /* 0xffffff8800487947 */ /* 0x000fea000383ffff */
.L_x_93:
[----:B-1----:R-:W-:Y:S07]  /*c0b0*/  MOV R3, UR7 ;  /* 0x0000000700037c02 */ /* 0x002fee0008000f00 */
.L_x_179:
[----:B-1----:R1:W2:Y:S02]  /*c0c0*/  SYNCS.PHASECHK.TRANS64.TRYWAIT P0, [R3+URZ+0x80], R12 ;  /* 0x0000800c030075a7 */ /* 0x0022a400080011ff */
[----:B--2---:R-:W-:Y:S05]  /*c0d0*/  @!P0 NANOSLEEP.SYNCS 0x989680 ;  /* 0x009896800000895d */ /* 0x004fea0003900000 */
[----:B------:R-:W2:Y:S02]  /*c0e0*/  @!P0 SYNCS.PHASECHK.TRANS64 P0, [R3+URZ+0x80], R12 ;  /* 0x0000800c030085a7 */ /* 0x000ea400080010ff */
[----:B--2---:R-:W-:Y:S05]  /*c0f0*/  @!P0 BRA `(.L_x_179) ;  /* 0xfffffffc00f08947 */ /* 0x004fea000383ffff */
[----:B------:R-:W-:Y:S05]  /*c100*/  BRA `(.L_x_180) ;  /* 0xffffff8800907947 */ /* 0x000fea000383ffff */
.L_x_94:
[----:B------:R-:W-:Y:S07]  /*c110*/  MOV R3, UR7 ;  /* 0x0000000700037c02 */ /* 0x000fee0008000f00 */
.L_x_181:
[----:B-1----:R1:W2:Y:S02]  /*c120*/  SYNCS.PHASECHK.TRANS64.TRYWAIT P0, [R3+URZ+0x88], R12 ;  /* 0x0000880c030075a7 */ /* 0x0022a400080011ff */
[----:B--2---:R-:W-:Y:S05]  /*c130*/  @!P0 NANOSLEEP.SYNCS 0x989680 ;  /* 0x009896800000895d */ /* 0x004fea0003900000 */
[----:B------:R-:W2:Y:S02]  /*c140*/  @!P0 SYNCS.PHASECHK.TRANS64 P0, [R3+URZ+0x88], R12 ;  /* 0x0000880c030085a7 */ /* 0x000ea400080010ff */
[----:B--2---:R-:W-:Y:S05]  /*c150*/  @!P0 BRA `(.L_x_181) ;  /* 0xfffffffc00f08947 */ /* 0x004fea000383ffff */
[----:B------:R-:W-:Y:S05]  /*c160*/  BRA `(.L_x_182) ;  /* 0xffffff8c00187947 */ /* 0x000fea000383ffff */
.L_x_96:
[----:B------:R-:W-:-:S07]  /*c170*/  MOV R0, UR7 ;  /* 0x0000000700007c02 */ /* 0x000fce0008000f00 */
.L_x_183:
[----:B-1----:R1:W4:Y:S02]  /*c180*/  SYNCS.PHASECHK.TRANS64.TRYWAIT P0, [R0+URZ+0x70], R3 ;  /* 0x00007003000075a7 */ /* 0x00232400080011ff */
[----:B----4-:R-:W-:Y:S05]  /*c190*/  @!P0 NANOSLEEP.SYNCS 0x989680 ;  /* 0x009896800000895d */ /* 0x010fea0003900000 */
[----:B------:R-:W4:Y:S02]  /*c1a0*/  @!P0 SYNCS.PHASECHK.TRANS64 P0, [R0+URZ+0x70], R3 ;  /* 0x00007003000085a7 */ /* 0x000f2400080010ff */
[----:B----4-:R-:W-:Y:S05]  /*c1b0*/  @!P0 BRA `(.L_x_183) ;  /* 0xfffffffc00f08947 */ /* 0x010fea000383ffff */
[----:B------:R-:W-:Y:S05]  /*c1c0*/  BRA `(.L_x_184) ;  /* 0xffffff8c00887947 */ /* 0x000fea000383ffff */
.L_x_97:
[----:B-1----:R-:W-:-:S07]  /*c1d0*/  MOV R0, UR7 ;  /* 0x0000000700007c02 */ /* 0x002fce0008000f00 */
.L_x_185:
[----:B-1----:R1:W4:Y:S02]  /*c1e0*/  SYNCS.PHASECHK.TRANS64.TRYWAIT P0, [R0+URZ+0x78], R3 ;  /* 0x00007803000075a7 */ /* 0x00232400080011ff */
[----:B----4-:R-:W-:Y:S05]  /*c1f0*/  @!P0 NANOSLEEP.SYNCS 0x989680 ;  /* 0x009896800000895d */ /* 0x010fea0003900000 */
[----:B------:R-:W4:Y:S02]  /*c200*/  @!P0 SYNCS.PHASECHK.TRANS64 P0, [R0+URZ+0x78], R3 ;  /* 0x00007803000085a7 */ /* 0x000f2400080010ff */
[----:B----4-:R-:W-:Y:S05]  /*c210*/  @!P0 BRA `(.L_x_185) ;  /* 0xfffffffc00f08947 */ /* 0x010fea000383ffff */
[----:B------:R-:W-:Y:S05]  /*c220*/  BRA `(.L_x_186) ;  /* 0xffffff8c00787947 */ /* 0x000fea000383ffff */
.L_x_98:
[----:B-1----:R-:W-:-:S07]  /*c230*/  MOV R0, UR7 ;  /* 0x0000000700007c02 */ /* 0x002fce0008000f00 */
.L_x_187:
[----:B-1----:R1:W4:Y:S02]  /*c240*/  SYNCS.PHASECHK.TRANS64.TRYWAIT P0, [R0+URZ+0x80], R3 ;  /* 0x00008003000075a7 */ /* 0x00232400080011ff */
[----:B----4-:R-:W-:Y:S05]  /*c250*/  @!P0 NANOSLEEP.SYNCS 0x989680 ;  /* 0x009896800000895d */ /* 0x010fea0003900000 */
[----:B------:R-:W4:Y:S02]  /*c260*/  @!P0 SYNCS.PHASECHK.TRANS64 P0, [R0+URZ+0x80], R3 ;  /* 0x00008003000085a7 */ /* 0x000f2400080010ff */
[----:B----4-:R-:W-:Y:S05]  /*c270*/  @!P0 BRA `(.L_x_187) ;  /* 0xfffffffc00f08947 */ /* 0x010fea000383ffff */
[----:B------:R-:W-:Y:S05]  /*c280*/  BRA `(.L_x_188) ;  /* 0xffffff8c00687947 */ /* 0x000fea000383ffff */
.L_x_100:
[----:B--2---:R2:W3:Y:S02]  /*c290*/  SYNCS.PHASECHK.TRANS64.TRYWAIT P0, [R0+URZ+0xa0], R3 ;  /* 0x0000a003000075a7 */ /* 0x0044e400080011ff */
[----:B---3--:R-:W-:Y:S05]  /*c2a0*/  @!P0 NANOSLEEP.SYNCS 0x989680 ;  /* 0x009896800000895d */ /* 0x008fea0003900000 */
[----:B------:R-:W3:Y:S02]  /*c2b0*/  @!P0 SYNCS.PHASECHK.TRANS64 P0, [R0+URZ+0xa0], R3 ;  /* 0x0000a003000085a7 */ /* 0x000ee400080010ff */
[----:B---3--:R-:W-:Y:S05]  /*c2c0*/  @!P0 BRA `(.L_x_100) ;  /* 0xfffffffc00f08947 */ /* 0x008fea000383ffff */
[----:B------:R-:W-:Y:S05]  /*c2d0*/  BRA `(.L_x_189) ;  /* 0xffffff9000307947 */ /* 0x000fea000383ffff */
.L_x_111:
[----:B-1----:R1:W3:Y:S02]  /*c2e0*/  SYNCS.PHASECHK.TRANS64.TRYWAIT P1, [R3+URZ+0x50], R0 ;  /* 0x00005000030075a7 */ /* 0x0022e400080211ff */
[----:B---3--:R-:W-:Y:S05]  /*c2f0*/  @!P1 NANOSLEEP.SYNCS 0x989680 ;  /* 0x009896800000995d */ /* 0x008fea0003900000 */
[----:B------:R-:W3:Y:S02]  /*c300*/  @!P1 SYNCS.PHASECHK.TRANS64 P1, [R3+URZ+0x50], R0 ;  /* 0x00005000030095a7 */ /* 0x000ee400080210ff */
[----:B---3--:R-:W-:Y:S05]  /*c310*/  @!P1 BRA `(.L_x_111) ;  /* 0xfffffffc00f09947 */ /* 0x008fea000383ffff */
[----:B------:R-:W-:Y:S05]  /*c320*/  BRA `(.L_x_110) ;  /* 0xffffff9c00547947 */ /* 0x000fea000383ffff */
.L_x_113:
[----:B-1----:R1:W4:Y:S02]  /*c330*/  SYNCS.PHASECHK.TRANS64.TRYWAIT P0, [R191+URZ+0xc0], R2 ;  /* 0x0000c002bf0075a7 */ /* 0x00232400080011ff */
[----:B----4-:R-:W-:Y:S05]  /*c340*/  @!P0 NANOSLEEP.SYNCS 0x989680 ;  /* 0x009896800000895d */ /* 0x010fea0003900000 */
[----:B------:R-:W4:Y:S02]  /*c350*/  @!P0 SYNCS.PHASECHK.TRANS64 P0, [R191+URZ+0xc0], R2 ;  /* 0x0000c002bf0085a7 */ /* 0x000f2400080010ff */
[----:B----4-:R-:W-:Y:S05]  /*c360*/  @!P0 BRA `(.L_x_113) ;  /* 0xfffffffc00f08947 */ /* 0x010fea000383ffff */
[----:B------:R-:W-:Y:S05]  /*c370*/  BRA `(.L_x_112) ;  /* 0xffffff9c00b07947 */ /* 0x000fea000383ffff */
.L_x_122:
[----:B--2---:R2:W3:Y:S02]  /*c380*/  SYNCS.PHASECHK.TRANS64.TRYWAIT P0, [R206+URZ+0x50], R3 ;  /* 0x00005003ce0075a7 */ /* 0x0044e400080011ff */
[----:B---3--:R-:W-:Y:S05]  /*c390*/  @!P0 NANOSLEEP.SYNCS 0x989680 ;  /* 0x009896800000895d */ /* 0x008fea0003900000 */
[----:B------:R-:W3:Y:S02]  /*c3a0*/  @!P0 SYNCS.PHASECHK.TRANS64 P0, [R206+URZ+0x50], R3 ;  /* 0x00005003ce0085a7 */ /* 0x000ee400080010ff */
[----:B---3--:R-:W-:Y:S05]  /*c3b0*/  @!P0 BRA `(.L_x_122) ;  /* 0xfffffffc00f08947 */ /* 0x008fea000383ffff */
[----:B------:R-:W-:Y:S05]  /*c3c0*/  BRA `(.L_x_121) ;  /* 0xffffffb000bc7947 */ /* 0x000fea000383ffff */
.L_x_131:
[----:B--2---:R2:W3:Y:S02]  /*c3d0*/  SYNCS.PHASECHK.TRANS64.TRYWAIT P0, [R0+URZ+0x50], R7 ;  /* 0x00005007000075a7 */ /* 0x0044e400080011ff */
[----:B---3--:R-:W-:Y:S05]  /*c3e0*/  @!P0 NANOSLEEP.SYNCS 0x989680 ;  /* 0x009896800000895d */ /* 0x008fea0003900000 */
[----:B------:R-:W3:Y:S02]  /*c3f0*/  @!P0 SYNCS.PHASECHK.TRANS64 P0, [R0+URZ+0x50], R7 ;  /* 0x00005007000085a7 */ /* 0x000ee400080010ff */
[----:B---3--:R-:W-:Y:S05]  /*c400*/  @!P0 BRA `(.L_x_131) ;  /* 0xfffffffc00f08947 */ /* 0x008fea000383ffff */
[----:B------:R-:W-:Y:S05]  /*c410*/  BRA `(.L_x_130) ;  /* 0xffffffc800147947 */ /* 0x000fea000383ffff */
.L_x_140:
[----:B--2---:R2:W3:Y:S02]  /*c420*/  SYNCS.PHASECHK.TRANS64.TRYWAIT P0, [R0+URZ+0x50], R3 ;  /* 0x00005003000075a7 */ /* 0x0044e400080011ff */
[----:B---3--:R-:W-:Y:S05]  /*c430*/  @!P0 NANOSLEEP.SYNCS 0x989680 ;  /* 0x009896800000895d */ /* 0x008fea0003900000 */
[----:B------:R-:W3:Y:S02]  /*c440*/  @!P0 SYNCS.PHASECHK.TRANS64 P0, [R0+URZ+0x50], R3 ;  /* 0x00005003000085a7 */ /* 0x000ee400080010ff */
[----:B---3--:R-:W-:Y:S05]  /*c450*/  @!P0 BRA `(.L_x_140) ;  /* 0xfffffffc00f08947 */ /* 0x008fea000383ffff */
[----:B------:R-:W-:Y:S05]  /*c460*/  BRA `(.L_x_139) ;  /* 0xffffffdc00787947 */ /* 0x000fea000383ffff */
        .weak           $__internal_0_$__cuda_sm10x_tcgen05_guardrail_trap_col_being_dealloced_not_returned_by_alloc
        .type           $__internal_0_$__cuda_sm10x_tcgen05_guardrail_trap_col_being_dealloced_not_returned_by_alloc,@function
        .size           $__internal_0_$__cuda_sm10x_tcgen05_guardrail_trap_col_being_dealloced_not_returned_by_alloc,($__internal_1_$__cuda_sm10x_tcgen05_guardrail_trap_phase_invalid_during_alloc - $__internal_0_$__cuda_sm10x_tcgen05_guardrail_trap_col_being_dealloced_not_returned_by_alloc)
$__internal_0_$__cuda_sm10x_tcgen05_guardrail_trap_col_being_dealloced_not_returned_by_alloc:
[----:B------:R-:W-:Y:S05]  /*c470*/  BPT.TRAP 0x1 ;  /* 0x000000040000795c */ /* 0x000fea0000300000 */
[----:B------:R-:W-:-:S04]  /*c480*/  HFMA2 R3, -RZ, RZ, 0, 0 ;  /* 0x00000000ff037431 */ /* 0x000fc800000001ff */
[----:B------:R-:W-:Y:S05]  /*c490*/  RET.REL.NODEC R2 `(_ZN7cutlass13device_kernelINS_4gemm6kernel13GemmUniversalIN4cute5tupleIJiiiiEEENS1_10collective13CollectiveMmaINS1_35MainloopSm100TmaUmmaWarpSpecializedILi5ELi2ELi2ENS5_IJNS4_1CILi2EEENSA_ILi1EEESC_EEEEENS5_IJNSA_ILi256EEESF_NSA_ILi128EEEEEENS_12float_e4m3_tENS5_IJlSC_lEEESI_SJ_NS4_8TiledMMAINS4_8MMA_AtomIJNS4_10MMA_TraitsINS4_25SM100_MMA_F8F6F4_2x1SM_SSEJSI_SI_fSF_SF_NS4_17integral_constantINS4_4UMMA5MajorELSQ_0EEESR_NSO_INSP_7ScaleInELSS_0EEEST_EEEEEENS4_6LayoutINS5_IJSC_SC_SC_EEENS5_IJNSA_ILi0EEESY_SY_EEEEENS5_IJNS4_10UnderscoreES11_S11_EEEEENS4_18SM100_TMA_2SM_LOADENS4_14ComposedLayoutINS4_7SwizzleILi3ELi4ELi3EEENS4_18smem_ptr_flag_bitsILi8EEENSW_INS5_IJNSA_ILi8EEESG_EEENS5_IJSG_SC_EEEEEEEvNS4_8identityES14_S1E_vS1F_EENS_8epilogue10collective18CollectiveEpilogueINS1H_23Sm100TmaWarpSpecializedILi4ELi2ELi64ELb0ELb0EEEJNS5_IJSG_SF_SG_EEENS5_IJNSW_ISG_SC_EENSW_INSA_ILi64EEESC_EEEEESI_SJ_SI_SJ_NS1H_6fusion15FusionCallbacksIS1L_NS1R_17LinearCombinationISI_fSI_fLNS_15FloatRoundStyleE2EEES1M_S1Q_JEEENS4_5SM1004TMEM4LOAD26SM100_TMEM_LOAD_32dp32b64xENS4_13SM90_TMA_LOADENS15_INS16_ILi2ELi4ELi3EEES19_NSW_INS5_IJS1A_S1O_EEENS5_IJS1O_SC_EEEEEEENS4_39AutoVectorizingCopyWithAssumedAlignmentILi128EEENS4_14SM90_TMA_STOREES26_S28_S28_EEEvvEEEEvNT_6ParamsE) ;  /* 0xffffff3802d87950 */ /* 0x000fea0003c3ffff */
        .weak           $__internal_1_$__cuda_sm10x_tcgen05_guardrail_trap_phase_invalid_during_alloc
        .type           $__internal_1_$__cuda_sm10x_tcgen05_guardrail_trap_phase_invalid_during_alloc,@function
        .size           $__internal_1_$__cuda_sm10x_tcgen05_guardrail_trap_phase_invalid_during_alloc,($__internal_2_$__cuda_sm10x_tcgen05_guardrail_trap_unallocated_columns_being_dealloced - $__internal_1_$__cuda_sm10x_tcgen05_guardrail_trap_phase_invalid_during_alloc)
$__internal_1_$__cuda_sm10x_tcgen05_guardrail_trap_phase_invalid_during_alloc:
[----:B------:R-:W-:Y:S05]  /*c4a0*/  BPT.TRAP 0x1 ;  /* 0x000000040000795c */ /* 0x000fea0000300000 */
[----:B------:R-:W-:-:S04]  /*c4b0*/  MOV R3, 0x0 ;  /* 0x0000000000037802 */ /* 0x000fc80000000f00 */
[----:B------:R-:W-:Y:S05]  /*c4c0*/  RET.REL.NODEC R2 `(_ZN7cutlass13device_kernelINS_4gemm6kernel13GemmUniversalIN4cute5tupleIJiiiiEEENS1_10collective13CollectiveMmaINS1_35MainloopSm100TmaUmmaWarpSpecializedILi5ELi2ELi2ENS5_IJNS4_1CILi2EEENSA_ILi1EEESC_EEEEENS5_IJNSA_ILi256EEESF_NSA_ILi128EEEEEENS_12float_e4m3_tENS5_IJlSC_lEEESI_SJ_NS4_8TiledMMAINS4_8MMA_AtomIJNS4_10MMA_TraitsINS4_25SM100_MMA_F8F6F4_2x1SM_SSEJSI_SI_fSF_SF_NS4_17integral_constantINS4_4UMMA5MajorELSQ_0EEESR_NSO_INSP_7ScaleInELSS_0EEEST_EEEEEENS4_6LayoutINS5_IJSC_SC_SC_EEENS5_IJNSA_ILi0EEESY_SY_EEEEENS5_IJNS4_10UnderscoreES11_S11_EEEEENS4_18SM100_TMA_2SM_LOADENS4_14ComposedLayoutINS4_7SwizzleILi3ELi4ELi3EEENS4_18smem_ptr_flag_bitsILi8EEENSW_INS5_IJNSA_ILi8EEESG_EEENS5_IJSG_SC_EEEEEEEvNS4_8identityES14_S1E_vS1F_EENS_8epilogue10collective18CollectiveEpilogueINS1H_23Sm100TmaWarpSpecializedILi4ELi2ELi64ELb0ELb0EEEJNS5_IJSG_SF_SG_EEENS5_IJNSW_ISG_SC_EENSW_INSA_ILi64EEESC_EEEEESI_SJ_SI_SJ_NS1H_6fusion15FusionCallbacksIS1L_NS1R_17LinearCombinationISI_fSI_fLNS_15FloatRoundStyleE2EEES1M_S1Q_JEEENS4_5SM1004TMEM4LOAD26SM100_TMEM_LOAD_32dp32b64xENS4_13SM90_TMA_LOADENS15_INS16_ILi2ELi4ELi3EEES19_NSW_INS5_IJS1A_S1O_EEENS5_IJS1O_SC_EEEEEEENS4_39AutoVectorizingCopyWithAssumedAlignmentILi128EEENS4_14SM90_TMA_STOREES26_S28_S28_EEEvvEEEEvNT_6ParamsE) ;  /* 0xffffff3802cc7950 */ /* 0x000fea0003c3ffff */
        .weak           $__internal_2_$__cuda_sm10x_tcgen05_guardrail_trap_unallocated_columns_being_dealloced
        .type           $__internal_2_$__cuda_sm10x_tcgen05_guardrail_trap_unallocated_columns_being_dealloced,@function
        .size           $__internal_2_$__cuda_sm10x_tcgen05_guardrail_trap_unallocated_columns_being_dealloced,(.L_x_191 - $__internal_2_$__cuda_sm10x_tcgen05_guardrail_trap_unallocated_columns_being_dealloced)
$__internal_2_$__cuda_sm10x_tcgen05_guardrail_trap_unallocated_columns_being_dealloced:
[----:B------:R-:W-:Y:S05]  /*c4d0*/  BPT.TRAP 0x1 ;  /* 0x000000040000795c */ /* 0x000fea0000300000 */
[----:B------:R-:W-:-:S04]  /*c4e0*/  HFMA2 R3, -RZ, RZ, 0, 0 ;  /* 0x00000000ff037431 */ /* 0x000fc800000001ff */
[----:B------:R-:W-:Y:S05]  /*c4f0*/  RET.REL.NODEC R2 `(_ZN7cutlass13device_kernelINS_4gemm6kernel13GemmUniversalIN4cute5tupleIJiiiiEEENS1_10collective13CollectiveMmaINS1_35MainloopSm100TmaUmmaWarpSpecializedILi5ELi2ELi2ENS5_IJNS4_1CILi2EEENSA_ILi1EEESC_EEEEENS5_IJNSA_ILi256EEESF_NSA_ILi128EEEEEENS_12float_e4m3_tENS5_IJlSC_lEEESI_SJ_NS4_8TiledMMAINS4_8MMA_AtomIJNS4_10MMA_TraitsINS4_25SM100_MMA_F8F6F4_2x1SM_SSEJSI_SI_fSF_SF_NS4_17integral_constantINS4_4UMMA5MajorELSQ_0EEESR_NSO_INSP_7ScaleInELSS_0EEEST_EEEEEENS4_6LayoutINS5_IJSC_SC_SC_EEENS5_IJNSA_ILi0EEESY_SY_EEEEENS5_IJNS4_10UnderscoreES11_S11_EEEEENS4_18SM100_TMA_2SM_LOADENS4_14ComposedLayoutINS4_7SwizzleILi3ELi4ELi3EEENS4_18smem_ptr_flag_bitsILi8EEENSW_INS5_IJNSA_ILi8EEESG_EEENS5_IJSG_SC_EEEEEEEvNS4_8identityES14_S1E_vS1F_EENS_8epilogue10collective18CollectiveEpilogueINS1H_23Sm100TmaWarpSpecializedILi4ELi2ELi64ELb0ELb0EEEJNS5_IJSG_SF_SG_EEENS5_IJNSW_ISG_SC_EENSW_INSA_ILi64EEESC_EEEEESI_SJ_SI_SJ_NS1H_6fusion15FusionCallbacksIS1L_NS1R_17LinearCombinationISI_fSI_fLNS_15FloatRoundStyleE2EEES1M_S1Q_JEEENS4_5SM1004TMEM4LOAD26SM100_TMEM_LOAD_32dp32b64xENS4_13SM90_TMA_LOADENS15_INS16_ILi2ELi4ELi3EEES19_NSW_INS5_IJS1A_S1O_EEENS5_IJS1O_SC_EEEEEEENS4_39AutoVectorizingCopyWithAssumedAlignmentILi128EEENS4_14SM90_TMA_STOREES26_S28_S28_EEEvvEEEEvNT_6ParamsE) ;  /* 0xffffff3802c07950 */ /* 0x000fea0003c3ffff */
.L_x_190:
[----:B------:R-:W-:-:S00]  /*c500*/  BRA `(.L_x_190) ;  /* 0xfffffffc00fc7947 */ /* 0x000fc0000383ffff */
[----:B------:R-:W-:-:S00]  /*c510*/  NOP ;  /* 0x0000000000007918 */ /* 0x000fc00000000000 */
        /* <DEDUP_REMOVED lines=14> */
.L_x_191:


//--------------------- .nv.global.init           --------------------------
	.section	.nv.global.init,"aw",@progbits
.nv.global.init:
	.type		$str$27,@object
	.size		$str$27,($str$28 - $str$27)
$str$27:
        /*0000*/ 	.byte	0x28, 0x61, 0x64, 0x64, 0x72, 0x65, 0x73, 0x73, 0x20, 0x26, 0x20, 0x6d, 0x61, 0x73, 0x6b, 0x29
        /*0010*/ 	.byte	0x20, 0x3d, 0x3d, 0x20, 0x30, 0x00
	.type		$str$28,@object
	.size		$str$28,($str$26 - $str$28)
$str$28:
        /*0016*/ 	.byte	0x2f, 0x74, 0x6d, 0x70, 0x2f, 0x63, 0x75, 0x74, 0x6c, 0x61, 0x73, 0x73, 0x5f, 0x73, 0x77, 0x65
        /*0026*/ 	.byte	0x65, 0x70, 0x5f, 0x73, 0x72, 0x63, 0x2f, 0x69, 0x6e, 0x63, 0x6c, 0x75, 0x64, 0x65, 0x2f, 0x63
        /*0036*/ 	.byte	0x75, 0x74, 0x65, 0x2f, 0x70, 0x6f, 0x69, 0x6e, 0x74, 0x65, 0x72, 0x5f, 0x66, 0x6c, 0x61, 0x67
        /*0046*/ 	.byte	0x67, 0x65, 0x64, 0x2e, 0x68, 0x70, 0x70, 0x00
	.type		$str$26,@object
	.size		$str$26,($str$25 - $str$26)
$str$26:
        /*004e*/ 	.byte	0x2f, 0x74, 0x6d, 0x70, 0x2f, 0x63, 0x75, 0x74, 0x6c, 0x61, 0x73, 0x73, 0x5f, 0x73, 0x77, 0x65
        /*005e*/ 	.byte	0x65, 0x70, 0x5f, 0x73, 0x72, 0x63, 0x2f, 0x69, 0x6e, 0x63, 0x6c, 0x75, 0x64, 0x65, 0x2f, 0x63
        /*006e*/ 	.byte	0x75, 0x74, 0x65, 0x2f, 0x61, 0x74, 0x6f, 0x6d, 0x2f, 0x63, 0x6f, 0x70, 0x79, 0x5f, 0x74, 0x72
        /*007e*/ 	.byte	0x61, 0x69, 0x74, 0x73, 0x5f, 0x73, 0x6d, 0x31, 0x30, 0x30, 0x2e, 0x68, 0x70, 0x70, 0x00
	.type		$str$25,@object
	.size		$str$25,(__unnamed_1 - $str$25)
$str$25:
        /*008d*/ 	.byte	0x28, 0x28, 0x75, 0x69, 0x6e, 0x74, 0x33, 0x32, 0x5f, 0x74, 0x28, 0x74, 0x68, 0x72, 0x65, 0x61
        /*009d*/ 	.byte	0x64, 0x49, 0x64, 0x78, 0x2e, 0x78, 0x29, 0x20, 0x2f, 0x20, 0x33, 0x32, 0x29, 0x20, 0x25, 0x20
        /*00ad*/ 	.byte	0x34, 0x29, 0x20, 0x3d, 0x3d, 0x20, 0x28, 0x28, 0x28, 0x74, 0x6d, 0x65, 0x6d, 0x5f, 0x61, 0x64
        /*00bd*/ 	.byte	0x64, 0x72, 0x20, 0x3e, 0x3e, 0x20, 0x31, 0x36, 0x29, 0x20, 0x2f, 0x20, 0x33, 0x32, 0x29, 0x20
        /*00cd*/ 	.byte	0x25, 0x20, 0x34, 0x29, 0x00
	.type		__unnamed_1,@object
	.size		__unnamed_1,(__unnamed_2 - __unnamed_1)
__unnamed_1:
        /*00d2*/ 	.byte	0x61, 0x75, 0x74, 0x6f, 0x20, 0x63, 0x75, 0x74, 0x65, 0x3a, 0x3a, 0x61, 0x73, 0x5f, 0x70, 0x6f
        /* <DEDUP_REMOVED lines=24> */
        /*0262*/ 	.byte	0x43, 0x3c, 0x38, 0x31, 0x39, 0x32, 0x3e, 0x3e, 0x3e, 0x3e, 0x5d, 0x00
	.type		__unnamed_2,@object
	.size		__unnamed_2,(__unnamed_3 - __unnamed_2)
__unnamed_2:
        /* <DEDUP_REMOVED lines=26> */
	.type		__unnamed_3,@object
	.size		__unnamed_3,(.L_3 - __unnamed_3)
__unnamed_3:
        /* <DEDUP_REMOVED lines=42> */
        /*06aa*/ 	.byte	0x3e, 0x3e, 0x3e, 0x3e, 0x5d, 0x00
.L_3:


//--------------------- .nv.shared._ZN7cutlass13device_kernelINS_4gemm6kernel13GemmUniversalIN4cute5tupleIJiiiiEEENS1_10collective13CollectiveMmaINS1_35MainloopSm100TmaUmmaWarpSpecializedILi5ELi2ELi2ENS5_IJNS4_1CILi2EEENSA_ILi1EEESC_EEEEENS5_IJNSA_ILi256EEESF_NSA_ILi128EEEEEENS_12float_e4m3_tENS5_IJlSC_lEEESI_SJ_NS4_8TiledMMAINS4_8MMA_AtomIJNS4_10MMA_TraitsINS4_25SM100_MMA_F8F6F4_2x1SM_SSEJSI_SI_fSF_SF_NS4_17integral_constantINS4_4UMMA5MajorELSQ_0EEESR_NSO_INSP_7ScaleInELSS_0EEEST_EEEEEENS4_6LayoutINS5_IJSC_SC_SC_EEENS5_IJNSA_ILi0EEESY_SY_EEEEENS5_IJNS4_10UnderscoreES11_S11_EEEEENS4_18SM100_TMA_2SM_LOADENS4_14ComposedLayoutINS4_7SwizzleILi3ELi4ELi3EEENS4_18smem_ptr_flag_bitsILi8EEENSW_INS5_IJNSA_ILi8EEESG_EEENS5_IJSG_SC_EEEEEEEvNS4_8identityES14_S1E_vS1F_EENS_8epilogue10collective18CollectiveEpilogueINS1H_23Sm100TmaWarpSpecializedILi4ELi2ELi64ELb0ELb0EEEJNS5_IJSG_SF_SG_EEENS5_IJNSW_ISG_SC_EENSW_INSA_ILi64EEESC_EEEEESI_SJ_SI_SJ_NS1H_6fusion15FusionCallbacksIS1L_NS1R_17LinearCombinationISI_fSI_fLNS_15FloatRoundStyleE2EEES1M_S1Q_JEEENS4_5SM1004TMEM4LOAD26SM100_TMEM_LOAD_32dp32b64xENS4_13SM90_TMA_LOADENS15_INS16_ILi2ELi4ELi3EEES19_NSW_INS5_IJS1A_S1O_EEENS5_IJS1O_SC_EEEEEEENS4_39AutoVectorizingCopyWithAssumedAlignmentILi128EEENS4_14SM90_TMA_STOREES26_S28_S28_EEEvvEEEEvNT_6ParamsE --------------------------
	.section	.nv.shared._ZN7cutlass13device_kernelINS_4gemm6kernel13GemmUniversalIN4cute5tupleIJiiiiEEENS1_10collective13CollectiveMmaINS1_35MainloopSm100TmaUmmaWarpSpecializedILi5ELi2ELi2ENS5_IJNS4_1CILi2EEENSA_ILi1EEESC_EEEEENS5_IJNSA_ILi256EEESF_NSA_ILi128EEEEEENS_12float_e4m3_tENS5_IJlSC_lEEESI_SJ_NS4_8TiledMMAINS4_8MMA_AtomIJNS4_10MMA_TraitsINS4_25SM100_MMA_F8F6F4_2x1SM_SSEJSI_SI_fSF_SF_NS4_17integral_constantINS4_4UMMA5MajorELSQ_0EEESR_NSO_INSP_7ScaleInELSS_0EEEST_EEEEEENS4_6LayoutINS5_IJSC_SC_SC_EEENS5_IJNSA_ILi0EEESY_SY_EEEEENS5_IJNS4_10UnderscoreES11_S11_EEEEENS4_18SM100_TMA_2SM_LOADENS4_14ComposedLayoutINS4_7SwizzleILi3ELi4ELi3EEENS4_18smem_ptr_flag_bitsILi8EEENSW_INS5_IJNSA_ILi8EEESG_EEENS5_IJSG_SC_EEEEEEEvNS4_8identityES14_S1E_vS1F_EENS_8epilogue10collective18CollectiveEpilogueINS1H_23Sm100TmaWarpSpecializedILi4ELi2ELi64ELb0ELb0EEEJNS5_IJSG_SF_SG_EEENS5_IJNSW_ISG_SC_EENSW_INSA_ILi64EEESC_EEEEESI_SJ_SI_SJ_NS1H_6fusion15FusionCallbacksIS1L_NS1R_17LinearCombinationISI_fSI_fLNS_15FloatRoundStyleE2EEES1M_S1Q_JEEENS4_5SM1004TMEM4LOAD26SM100_TMEM_LOAD_32dp32b64xENS4_13SM90_TMA_LOADENS15_INS16_ILi2ELi4ELi3EEES19_NSW_INS5_IJS1A_S1O_EEENS5_IJS1O_SC_EEEEEEENS4_39AutoVectorizingCopyWithAssumedAlignmentILi128EEENS4_14SM90_TMA_STOREES26_S28_S28_EEEvvEEEEvNT_6ParamsE,"aw",@nobits
	.sectionflags	@""
	.align	16
	.zero		1024


//--------------------- .nv.shared.reserved.0     --------------------------
	.section	.nv.shared.reserved.0,"aw",@nobits
	.weak		__nv_reservedSMEM_offset_0_alias
	.size		__nv_reservedSMEM_offset_0_alias, 0, 64
	.other		__nv_reservedSMEM_offset_0_alias,@"STO_CUDA_RESERVED_SHARED STV_DEFAULT"
__nv_reservedSMEM_offset_0_alias:
	.zero		0
.nv.shared.reserved.0:
	.zero		64
	.weak		__nv_reservedSMEM_tcgen05_partition
	.type		__nv_reservedSMEM_tcgen05_partition,@object
	.size		__nv_reservedSMEM_tcgen05_partition,(.L_0 - __nv_reservedSMEM_tcgen05_partition)
__nv_reservedSMEM_tcgen05_partition:
	.zero		32
.L_0:


//--------------------- .nv.global                --------------------------
	.section	.nv.global,"aw",@nobits
.nv.global:
	.type		_ZN40_INTERNAL_76cb6887_4_k_cu_ae2d0e36_323154cute1_E,@object
	.size		_ZN40_INTERNAL_76cb6887_4_k_cu_ae2d0e36_323154cute1_E,(_ZN40_INTERNAL_76cb6887_4_k_cu_ae2d0e36_323154cuda3std3__45__cpo6cbeginE - _ZN40_INTERNAL_76cb6887_4_k_cu_ae2d0e36_323154cute1_E)
_ZN40_INTERNAL_76cb6887_4_k_cu_ae2d0e36_323154cute1_E:
	.zero		1
	.type		_ZN40_INTERNAL_76cb6887_4_k_cu_ae2d0e36_323154cuda3std3__45__cpo6cbeginE,@object
	.size		_ZN40_INTERNAL_76cb6887_4_k_cu_ae2d0e36_323154cuda3std3__45__cpo6cbeginE,(_ZN40_INTERNAL_76cb6887_4_k_cu_ae2d0e36_323154cuda3std3__48in_placeE - _ZN40_INTERNAL_76cb6887_4_k_cu_ae2d0e36_323154cuda3std3__45__cpo6cbeginE)
_ZN40_INTERNAL_76cb6887_4_k_cu_ae2d0e36_323154cuda3std3__45__cpo6cbeginE:
	.zero		1
	.type		_ZN40_INTERNAL_76cb6887_4_k_cu_ae2d0e36_323154cuda3std3__48in_placeE,@object
	.size		_ZN40_INTERNAL_76cb6887_4_k_cu_ae2d0e36_323154cuda3std3__48in_placeE,(_ZN40_INTERNAL_76cb6887_4_k_cu_ae2d0e36_323154cuda3std6ranges3__45__cpo9iter_moveE - _ZN40_INTERNAL_76cb6887_4_k_cu_ae2d0e36_323154cuda3std3__48in_placeE)
_ZN40_INTERNAL_76cb6887_4_k_cu_ae2d0e36_323154cuda3std3__48in_placeE:
	.zero		1
	.type		_ZN40_INTERNAL_76cb6887_4_k_cu_ae2d0e36_323154cuda3std6ranges3__45__cpo9iter_moveE,@object
	.size		_ZN40_INTERNAL_76cb6887_4_k_cu_ae2d0e36_323154cuda3std6ranges3__45__cpo9iter_moveE,(_ZN40_INTERNAL_76cb6887_4_k_cu_ae2d0e36_323154cuda3std3__45__cpo5beginE - _ZN40_INTERNAL_76cb6887_4_k_cu_ae2d0e36_323154cuda3std6ranges3__45__cpo9iter_moveE)
_ZN40_INTERNAL_76cb6887_4_k_cu_ae2d0e36_323154cuda3std6ranges3__45__cpo9iter_moveE:
	.zero		1
	.type		_ZN40_INTERNAL_76cb6887_4_k_cu_ae2d0e36_323154cuda3std3__45__cpo5beginE,@object
	.size		_ZN40_INTERNAL_76cb6887_4_k_cu_ae2d0e36_323154cuda3std3__45__cpo5beginE,(_ZN40_INTERNAL_76cb6887_4_k_cu_ae2d0e36_323154cuda3std3__442_GLOBAL__N__76cb6887_4_k_cu_ae2d0e36_323156ignoreE - _ZN40_INTERNAL_76cb6887_4_k_cu_ae2d0e36_323154cuda3std3__45__cpo5beginE)
_ZN40_INTERNAL_76cb6887_4_k_cu_ae2d0e36_323154cuda3std3__45__cpo5beginE:
	.zero		1
	.type		_ZN40_INTERNAL_76cb6887_4_k_cu_ae2d0e36_323154cuda3std3__442_GLOBAL__N__76cb6887_4_k_cu_ae2d0e36_323156ignoreE,@object
	.size		_ZN40_INTERNAL_76cb6887_4_k_cu_ae2d0e36_323154cuda3std3__442_GLOBAL__N__76cb6887_4_k_cu_ae2d0e36_323156ignoreE,(_ZN40_INTERNAL_76cb6887_4_k_cu_ae2d0e36_323154cute7productE - _ZN40_INTERNAL_76cb6887_4_k_cu_ae2d0e36_323154cuda3std3__442_GLOBAL__N__76cb6887_4_k_cu_ae2d0e36_323156ignoreE)
_ZN40_INTERNAL_76cb6887_4_k_cu_ae2d0e36_323154cuda3std3__442_GLOBAL__N__76cb6887_4_k_cu_ae2d0e36_323156ignoreE:
	.zero		1
	.type		_ZN40_INTERNAL_76cb6887_4_k_cu_ae2d0e36_323154cute7productE,@object
	.size		_ZN40_INTERNAL_76cb6887_4_k_cu_ae2d0e36_323154cute7productE,(_ZN40_INTERNAL_76cb6887_4_k_cu_ae2d0e36_323154cuda3std3__45__cpo3endE - _ZN40_INTERNAL_76cb6887_4_k_cu_ae2d0e36_323154cute7productE)
_ZN40_INTERNAL_76cb6887_4_k_cu_ae2d0e36_323154cute7productE:
	.zero		1
	.type		_ZN40_INTERNAL_76cb6887_4_k_cu_ae2d0e36_323154cuda3std3__45__cpo3endE,@object
	.size		_ZN40_INTERNAL_76cb6887_4_k_cu_ae2d0e36_323154cuda3std3__45__cpo3endE,(_ZN40_INTERNAL_76cb6887_4_k_cu_ae2d0e36_323154cuda3std3__419piecewise_constructE - _ZN40_INTERNAL_76cb6887_4_k_cu_ae2d0e36_323154cuda3std3__45__cpo3endE)
_ZN40_INTERNAL_76cb6887_4_k_cu_ae2d0e36_323154cuda3std3__45__cpo3endE:
	.zero		1
	.type		_ZN40_INTERNAL_76cb6887_4_k_cu_ae2d0e36_323154cuda3std3__419piecewise_constructE,@object
	.size		_ZN40_INTERNAL_76cb6887_4_k_cu_ae2d0e36_323154cuda3std3__419piecewise_constructE,(_ZN40_INTERNAL_76cb6887_4_k_cu_ae2d0e36_323154cuda3std3__45__cpo4cendE - _ZN40_INTERNAL_76cb6887_4_k_cu_ae2d0e36_323154cuda3std3__419piecewise_constructE)
_ZN40_INTERNAL_76cb6887_4_k_cu_ae2d0e36_323154cuda3std3__419piecewise_constructE:
	.zero		1
	.type		_ZN40_INTERNAL_76cb6887_4_k_cu_ae2d0e36_323154cuda3std3__45__cpo4cendE,@object
	.size		_ZN40_INTERNAL_76cb6887_4_k_cu_ae2d0e36_323154cuda3std3__45__cpo4cendE,(_ZN40_INTERNAL_76cb6887_4_k_cu_ae2d0e36_323154cuda3std6ranges3__45__cpo4swapE - _ZN40_INTERNAL_76cb6887_4_k_cu_ae2d0e36_323154cuda3std3__45__cpo4cendE)
_ZN40_INTERNAL_76cb6887_4_k_cu_ae2d0e36_323154cuda3std3__45__cpo4cendE:
	.zero		1
	.type		_ZN40_INTERNAL_76cb6887_4_k_cu_ae2d0e36_323154cuda3std6ranges3__45__cpo4swapE,@object
	.size		_ZN40_INTERNAL_76cb6887_4_k_cu_ae2d0e36_323154cuda3std6ranges3__45__cpo4swapE,(.L_11 - _ZN40_INTERNAL_76cb6887_4_k_cu_ae2d0e36_323154cuda3std6ranges3__45__cpo4swapE)
_ZN40_INTERNAL_76cb6887_4_k_cu_ae2d0e36_323154cuda3std6ranges3__45__cpo4swapE:
	.zero		1
.L_11:


//--------------------- .nv.constant0._ZN7cutlass13device_kernelINS_4gemm6kernel13GemmUniversalIN4cute5tupleIJiiiiEEENS1_10collective13CollectiveMmaINS1_35MainloopSm100TmaUmmaWarpSpecializedILi5ELi2ELi2ENS5_IJNS4_1CILi2EEENSA_ILi1EEESC_EEEEENS5_IJNSA_ILi256EEESF_NSA_ILi128EEEEEENS_12float_e4m3_tENS5_IJlSC_lEEESI_SJ_NS4_8TiledMMAINS4_8MMA_AtomIJNS4_10MMA_TraitsINS4_25SM100_MMA_F8F6F4_2x1SM_SSEJSI_SI_fSF_SF_NS4_17integral_constantINS4_4UMMA5MajorELSQ_0EEESR_NSO_INSP_7ScaleInELSS_0EEEST_EEEEEENS4_6LayoutINS5_IJSC_SC_SC_EEENS5_IJNSA_ILi0EEESY_SY_EEEEENS5_IJNS4_10UnderscoreES11_S11_EEEEENS4_18SM100_TMA_2SM_LOADENS4_14ComposedLayoutINS4_7SwizzleILi3ELi4ELi3EEENS4_18smem_ptr_flag_bitsILi8EEENSW_INS5_IJNSA_ILi8EEESG_EEENS5_IJSG_SC_EEEEEEEvNS4_8identityES14_S1E_vS1F_EENS_8epilogue10collective18CollectiveEpilogueINS1H_23Sm100TmaWarpSpecializedILi4ELi2ELi64ELb0ELb0EEEJNS5_IJSG_SF_SG_EEENS5_IJNSW_ISG_SC_EENSW_INSA_ILi64EEESC_EEEEESI_SJ_SI_SJ_NS1H_6fusion15FusionCallbacksIS1L_NS1R_17LinearCombinationISI_fSI_fLNS_15FloatRoundStyleE2EEES1M_S1Q_JEEENS4_5SM1004TMEM4LOAD26SM100_TMEM_LOAD_32dp32b64xENS4_13SM90_TMA_LOADENS15_INS16_ILi2ELi4ELi3EEES19_NSW_INS5_IJS1A_S1O_EEENS5_IJS1O_SC_EEEEEEENS4_39AutoVectorizingCopyWithAssumedAlignmentILi128EEENS4_14SM90_TMA_STOREES26_S28_S28_EEEvvEEEEvNT_6ParamsE --------------------------
	.section	.nv.constant0._ZN7cutlass13device_kernelINS_4gemm6kernel13GemmUniversalIN4cute5tupleIJiiiiEEENS1_10collective13CollectiveMmaINS1_35MainloopSm100TmaUmmaWarpSpecializedILi5ELi2ELi2ENS5_IJNS4_1CILi2EEENSA_ILi1EEESC_EEEEENS5_IJNSA_ILi256EEESF_NSA_ILi128EEEEEENS_12float_e4m3_tENS5_IJlSC_lEEESI_SJ_NS4_8TiledMMAINS4_8MMA_AtomIJNS4_10MMA_TraitsINS4_25SM100_MMA_F8F6F4_2x1SM_SSEJSI_SI_fSF_SF_NS4_17integral_constantINS4_4UMMA5MajorELSQ_0EEESR_NSO_INSP_7ScaleInELSS_0EEEST_EEEEEENS4_6LayoutINS5_IJSC_SC_SC_EEENS5_IJNSA_ILi0EEESY_SY_EEEEENS5_IJNS4_10UnderscoreES11_S11_EEEEENS4_18SM100_TMA_2SM_LOADENS4_14ComposedLayoutINS4_7SwizzleILi3ELi4ELi3EEENS4_18smem_ptr_flag_bitsILi8EEENSW_INS5_IJNSA_ILi8EEESG_EEENS5_IJSG_SC_EEEEEEEvNS4_8identityES14_S1E_vS1F_EENS_8epilogue10collective18CollectiveEpilogueINS1H_23Sm100TmaWarpSpecializedILi4ELi2ELi64ELb0ELb0EEEJNS5_IJSG_SF_SG_EEENS5_IJNSW_ISG_SC_EENSW_INSA_ILi64EEESC_EEEEESI_SJ_SI_SJ_NS1H_6fusion15FusionCallbacksIS1L_NS1R_17LinearCombinationISI_fSI_fLNS_15FloatRoundStyleE2EEES1M_S1Q_JEEENS4_5SM1004TMEM4LOAD26SM100_TMEM_LOAD_32dp32b64xENS4_13SM90_TMA_LOADENS15_INS16_ILi2ELi4ELi3EEES19_NSW_INS5_IJS1A_S1O_EEENS5_IJS1O_SC_EEEEEEENS4_39AutoVectorizingCopyWithAssumedAlignmentILi128EEENS4_14SM90_TMA_STOREES26_S28_S28_EEEvvEEEEvNT_6ParamsE,"a",@progbits
	.sectionflags	@""
	.align	4
.nv.constant0._ZN7cutlass13device_kernelINS_4gemm6kernel13GemmUniversalIN4cute5tupleIJiiiiEEENS1_10collective13CollectiveMmaINS1_35MainloopSm100TmaUmmaWarpSpecializedILi5ELi2ELi2ENS5_IJNS4_1CILi2EEENSA_ILi1EEESC_EEEEENS5_IJNSA_ILi256EEESF_NSA_ILi128EEEEEENS_12float_e4m3_tENS5_IJlSC_lEEESI_SJ_NS4_8TiledMMAINS4_8MMA_AtomIJNS4_10MMA_TraitsINS4_25SM100_MMA_F8F6F4_2x1SM_SSEJSI_SI_fSF_SF_NS4_17integral_constantINS4_4UMMA5MajorELSQ_0EEESR_NSO_INSP_7ScaleInELSS_0EEEST_EEEEEENS4_6LayoutINS5_IJSC_SC_SC_EEENS5_IJNSA_ILi0EEESY_SY_EEEEENS5_IJNS4_10UnderscoreES11_S11_EEEEENS4_18SM100_TMA_2SM_LOADENS4_14ComposedLayoutINS4_7SwizzleILi3ELi4ELi3EEENS4_18smem_ptr_flag_bitsILi8EEENSW_INS5_IJNSA_ILi8EEESG_EEENS5_IJSG_SC_EEEEEEEvNS4_8identityES14_S1E_vS1F_EENS_8epilogue10collective18CollectiveEpilogueINS1H_23Sm100TmaWarpSpecializedILi4ELi2ELi64ELb0ELb0EEEJNS5_IJSG_SF_SG_EEENS5_IJNSW_ISG_SC_EENSW_INSA_ILi64EEESC_EEEEESI_SJ_SI_SJ_NS1H_6fusion15FusionCallbacksIS1L_NS1R_17LinearCombinationISI_fSI_fLNS_15FloatRoundStyleE2EEES1M_S1Q_JEEENS4_5SM1004TMEM4LOAD26SM100_TMEM_LOAD_32dp32b64xENS4_13SM90_TMA_LOADENS15_INS16_ILi2ELi4ELi3EEES19_NSW_INS5_IJS1A_S1O_EEENS5_IJS1O_SC_EEEEEEENS4_39AutoVectorizingCopyWithAssumedAlignmentILi128EEENS4_14SM90_TMA_STOREES26_S28_S28_EEEvvEEEEvNT_6ParamsE:
	.zero		2944


//--------------------- SYMBOLS --------------------------

	.type		.nv.reservedSmem.offset0,@object
	.size		.nv.reservedSmem.offset0,0x4
	.type		.nv.reservedSmem.cap,@object
	.size		.nv.reservedSmem.cap,0x4
	.type		__assertfail,@function
